//
// Generated by NVIDIA NVVM Compiler
//
// Compiler Build ID: CL-36424714
// Cuda compilation tools, release 13.0, V13.0.88
// Based on NVVM 20.0.0
//

.version 9.0
.target sm_100
.address_size 64

	// .globl	_Z10stepKerneljPfS_ff
.const .align 4 .b8 dx[36] = {0, 0, 0, 0, 255, 255, 255, 255, 255, 255, 255, 255, 0, 0, 0, 0, 1, 0, 0, 0, 1, 0, 0, 0, 1, 0, 0, 0, 0, 0, 0, 0, 255, 255, 255, 255};
.const .align 4 .b8 dy[40] = {0, 0, 0, 0, 0, 0, 0, 0, 1, 0, 0, 0, 1, 0, 0, 0, 1, 0, 0, 0, 0, 0, 0, 0, 255, 255, 255, 255, 255, 255, 255, 255, 255, 255, 255, 255};
.const .align 4 .b8 w[36] = {57, 142, 227, 62, 57, 142, 227, 61, 57, 142, 227, 60, 57, 142, 227, 61, 57, 142, 227, 60, 57, 142, 227, 61, 57, 142, 227, 60, 57, 142, 227, 61, 57, 142, 227, 60};
.const .align 4 .b8 v_x[36] = {0, 0, 0, 0, 0, 0, 0, 64, 0, 0, 0, 64, 0, 0, 0, 0, 0, 0, 0, 192, 0, 0, 0, 192, 0, 0, 0, 192, 0, 0, 0, 0, 0, 0, 0, 64};
.const .align 4 .b8 v_y[36] = {0, 0, 0, 0, 0, 0, 0, 0, 0, 0, 0, 64, 0, 0, 0, 64, 0, 0, 0, 64, 0, 0, 0, 0, 0, 0, 0, 192, 0, 0, 0, 192, 0, 0, 0, 192};
.const .align 4 .f32 cs2 = 0f3FAAAAAB;
.const .align 4 .f32 tau = 0f3F4CCCCD;

.visible .entry _Z10stepKerneljPfS_ff(
	.param .u32 _Z10stepKerneljPfS_ff_param_0,
	.param .u64 .ptr .align 1 _Z10stepKerneljPfS_ff_param_1,
	.param .u64 .ptr .align 1 _Z10stepKerneljPfS_ff_param_2,
	.param .f32 _Z10stepKerneljPfS_ff_param_3,
	.param .f32 _Z10stepKerneljPfS_ff_param_4
)
{
	.reg .pred 	%p<2>;
	.reg .b32 	%r<12>;
	.reg .b32 	%f<250>;
	.reg .b64 	%rd<8>;
	.reg .b64 	%fd<134>;

	ld.param.u32 	%r1, [_Z10stepKerneljPfS_ff_param_0];
	ld.param.u64 	%rd3, [_Z10stepKerneljPfS_ff_param_1];
	ld.param.u64 	%rd4, [_Z10stepKerneljPfS_ff_param_2];
	cvta.to.global.u64 	%rd5, %rd3;
	cvta.to.global.u64 	%rd6, %rd4;
	mov.u32 	%r2, %ctaid.x;
	mov.u32 	%r3, %ntid.x;
	mov.u32 	%r4, %tid.x;
	mad.lo.s32 	%r5, %r2, %r3, %r4;
	mov.u32 	%r6, %ctaid.y;
	mov.u32 	%r7, %ntid.y;
	mov.u32 	%r8, %tid.y;
	mad.lo.s32 	%r9, %r6, %r7, %r8;
	mad.lo.s32 	%r10, %r9, %r1, %r5;
	mul.lo.s32 	%r11, %r10, 9;
	mul.wide.s32 	%rd7, %r11, 4;
	add.s64 	%rd1, %rd5, %rd7;
	add.s64 	%rd2, %rd6, %rd7;
	ld.global.f32 	%f3, [%rd2];
	setp.lt.f32 	%p1, %f3, 0f00000000;
	@%p1 bra 	$L__BB0_2;
	ld.param.f32 	%f249, [_Z10stepKerneljPfS_ff_param_4];
	ld.param.f32 	%f248, [_Z10stepKerneljPfS_ff_param_3];
	ld.const.f32 	%f4, [tau];
	ld.global.f32 	%f5, [%rd1];
	add.f32 	%f6, %f5, 0f00000000;
	ld.global.f32 	%f7, [%rd1+4];
	add.f32 	%f8, %f6, %f7;
	ld.global.f32 	%f9, [%rd1+8];
	add.f32 	%f10, %f8, %f9;
	ld.global.f32 	%f11, [%rd1+12];
	add.f32 	%f12, %f10, %f11;
	ld.global.f32 	%f13, [%rd1+16];
	add.f32 	%f14, %f12, %f13;
	ld.global.f32 	%f15, [%rd1+20];
	add.f32 	%f16, %f14, %f15;
	ld.global.f32 	%f17, [%rd1+24];
	add.f32 	%f18, %f16, %f17;
	ld.global.f32 	%f19, [%rd1+28];
	add.f32 	%f20, %f18, %f19;
	ld.global.f32 	%f21, [%rd1+32];
	add.f32 	%f22, %f20, %f21;
	ld.const.f32 	%f23, [v_x];
	mul.f32 	%f24, %f23, %f5;
	div.rn.f32 	%f25, %f24, %f22;
	fma.rn.f32 	%f26, %f248, %f4, %f25;
	ld.const.f32 	%f27, [v_y];
	mul.f32 	%f28, %f5, %f27;
	div.rn.f32 	%f29, %f28, %f22;
	fma.rn.f32 	%f30, %f249, %f4, %f29;
	ld.const.f32 	%f31, [v_x+4];
	mul.f32 	%f32, %f31, %f7;
	div.rn.f32 	%f33, %f32, %f22;
	add.f32 	%f34, %f26, %f33;
	ld.const.f32 	%f35, [v_y+4];
	mul.f32 	%f36, %f7, %f35;
	div.rn.f32 	%f37, %f36, %f22;
	add.f32 	%f38, %f30, %f37;
	ld.const.f32 	%f39, [v_x+8];
	mul.f32 	%f40, %f39, %f9;
	div.rn.f32 	%f41, %f40, %f22;
	add.f32 	%f42, %f34, %f41;
	ld.const.f32 	%f43, [v_y+8];
	mul.f32 	%f44, %f9, %f43;
	div.rn.f32 	%f45, %f44, %f22;
	add.f32 	%f46, %f38, %f45;
	ld.const.f32 	%f47, [v_x+12];
	mul.f32 	%f48, %f47, %f11;
	div.rn.f32 	%f49, %f48, %f22;
	add.f32 	%f50, %f42, %f49;
	ld.const.f32 	%f51, [v_y+12];
	mul.f32 	%f52, %f11, %f51;
	div.rn.f32 	%f53, %f52, %f22;
	add.f32 	%f54, %f46, %f53;
	ld.const.f32 	%f55, [v_x+16];
	mul.f32 	%f56, %f55, %f13;
	div.rn.f32 	%f57, %f56, %f22;
	add.f32 	%f58, %f50, %f57;
	ld.const.f32 	%f59, [v_y+16];
	mul.f32 	%f60, %f13, %f59;
	div.rn.f32 	%f61, %f60, %f22;
	add.f32 	%f62, %f54, %f61;
	ld.const.f32 	%f63, [v_x+20];
	mul.f32 	%f64, %f63, %f15;
	div.rn.f32 	%f65, %f64, %f22;
	add.f32 	%f66, %f58, %f65;
	ld.const.f32 	%f67, [v_y+20];
	mul.f32 	%f68, %f15, %f67;
	div.rn.f32 	%f69, %f68, %f22;
	add.f32 	%f70, %f62, %f69;
	ld.const.f32 	%f71, [v_x+24];
	mul.f32 	%f72, %f71, %f17;
	div.rn.f32 	%f73, %f72, %f22;
	add.f32 	%f74, %f66, %f73;
	ld.const.f32 	%f75, [v_y+24];
	mul.f32 	%f76, %f17, %f75;
	div.rn.f32 	%f77, %f76, %f22;
	add.f32 	%f78, %f70, %f77;
	ld.const.f32 	%f79, [v_x+28];
	mul.f32 	%f80, %f79, %f19;
	div.rn.f32 	%f81, %f80, %f22;
	add.f32 	%f82, %f74, %f81;
	ld.const.f32 	%f83, [v_y+28];
	mul.f32 	%f84, %f19, %f83;
	div.rn.f32 	%f85, %f84, %f22;
	add.f32 	%f86, %f78, %f85;
	ld.const.f32 	%f87, [v_x+32];
	mul.f32 	%f88, %f87, %f21;
	div.rn.f32 	%f89, %f88, %f22;
	add.f32 	%f90, %f82, %f89;
	ld.const.f32 	%f91, [v_y+32];
	mul.f32 	%f92, %f21, %f91;
	div.rn.f32 	%f93, %f92, %f22;
	add.f32 	%f94, %f86, %f93;
	ld.const.f32 	%f95, [cs2];
	cvt.f64.f32 	%fd1, %f95;
	mov.f64 	%fd2, 0d3FE0000000000000;
	div.rn.f64 	%fd3, %fd2, %fd1;
	div.rn.f64 	%fd4, %fd3, %fd1;
	cvt.f64.f32 	%fd5, %f94;
	cvt.f64.f32 	%fd6, %f90;
	rcp.rn.f64 	%fd7, %fd1;
	ld.const.f32 	%f96, [w];
	mul.f32 	%f97, %f22, %f96;
	cvt.f64.f32 	%fd8, %f97;
	mul.f32 	%f98, %f94, %f27;
	fma.rn.f32 	%f99, %f90, %f23, %f98;
	cvt.f64.f32 	%fd9, %f99;
	fma.rn.f64 	%fd10, %fd7, %fd9, 0d3FF0000000000000;
	mul.f32 	%f100, %f23, %f23;
	sub.f32 	%f101, %f100, %f95;
	mul.f32 	%f102, %f90, %f101;
	mul.f32 	%f103, %f90, %f102;
	cvt.f64.f32 	%fd11, %f103;
	cvt.f64.f32 	%fd12, %f23;
	add.f64 	%fd13, %fd12, %fd12;
	cvt.f64.f32 	%fd14, %f27;
	mul.f64 	%fd15, %fd13, %fd14;
	mul.f64 	%fd16, %fd15, %fd6;
	fma.rn.f64 	%fd17, %fd16, %fd5, %fd11;
	mul.f32 	%f104, %f27, %f27;
	sub.f32 	%f105, %f104, %f95;
	mul.f32 	%f106, %f94, %f105;
	mul.f32 	%f107, %f94, %f106;
	cvt.f64.f32 	%fd18, %f107;
	add.f64 	%fd19, %fd17, %fd18;
	fma.rn.f64 	%fd20, %fd4, %fd19, %fd10;
	mul.f64 	%fd21, %fd20, %fd8;
	cvt.rn.f32.f64 	%f108, %fd21;
	ld.const.f32 	%f109, [w+4];
	mul.f32 	%f110, %f22, %f109;
	cvt.f64.f32 	%fd22, %f110;
	mul.f32 	%f111, %f94, %f35;
	fma.rn.f32 	%f112, %f90, %f31, %f111;
	cvt.f64.f32 	%fd23, %f112;
	fma.rn.f64 	%fd24, %fd7, %fd23, 0d3FF0000000000000;
	mul.f32 	%f113, %f31, %f31;
	sub.f32 	%f114, %f113, %f95;
	mul.f32 	%f115, %f90, %f114;
	mul.f32 	%f116, %f90, %f115;
	cvt.f64.f32 	%fd25, %f116;
	cvt.f64.f32 	%fd26, %f31;
	add.f64 	%fd27, %fd26, %fd26;
	cvt.f64.f32 	%fd28, %f35;
	mul.f64 	%fd29, %fd27, %fd28;
	mul.f64 	%fd30, %fd29, %fd6;
	fma.rn.f64 	%fd31, %fd30, %fd5, %fd25;
	mul.f32 	%f117, %f35, %f35;
	sub.f32 	%f118, %f117, %f95;
	mul.f32 	%f119, %f94, %f118;
	mul.f32 	%f120, %f94, %f119;
	cvt.f64.f32 	%fd32, %f120;
	add.f64 	%fd33, %fd31, %fd32;
	fma.rn.f64 	%fd34, %fd4, %fd33, %fd24;
	mul.f64 	%fd35, %fd34, %fd22;
	cvt.rn.f32.f64 	%f121, %fd35;
	ld.const.f32 	%f122, [w+8];
	mul.f32 	%f123, %f22, %f122;
	cvt.f64.f32 	%fd36, %f123;
	mul.f32 	%f124, %f94, %f43;
	fma.rn.f32 	%f125, %f90, %f39, %f124;
	cvt.f64.f32 	%fd37, %f125;
	fma.rn.f64 	%fd38, %fd7, %fd37, 0d3FF0000000000000;
	mul.f32 	%f126, %f39, %f39;
	sub.f32 	%f127, %f126, %f95;
	mul.f32 	%f128, %f90, %f127;
	mul.f32 	%f129, %f90, %f128;
	cvt.f64.f32 	%fd39, %f129;
	cvt.f64.f32 	%fd40, %f39;
	add.f64 	%fd41, %fd40, %fd40;
	cvt.f64.f32 	%fd42, %f43;
	mul.f64 	%fd43, %fd41, %fd42;
	mul.f64 	%fd44, %fd43, %fd6;
	fma.rn.f64 	%fd45, %fd44, %fd5, %fd39;
	mul.f32 	%f130, %f43, %f43;
	sub.f32 	%f131, %f130, %f95;
	mul.f32 	%f132, %f94, %f131;
	mul.f32 	%f133, %f94, %f132;
	cvt.f64.f32 	%fd46, %f133;
	add.f64 	%fd47, %fd45, %fd46;
	fma.rn.f64 	%fd48, %fd4, %fd47, %fd38;
	mul.f64 	%fd49, %fd48, %fd36;
	cvt.rn.f32.f64 	%f134, %fd49;
	ld.const.f32 	%f135, [w+12];
	mul.f32 	%f136, %f22, %f135;
	cvt.f64.f32 	%fd50, %f136;
	mul.f32 	%f137, %f94, %f51;
	fma.rn.f32 	%f138, %f90, %f47, %f137;
	cvt.f64.f32 	%fd51, %f138;
	fma.rn.f64 	%fd52, %fd7, %fd51, 0d3FF0000000000000;
	mul.f32 	%f139, %f47, %f47;
	sub.f32 	%f140, %f139, %f95;
	mul.f32 	%f141, %f90, %f140;
	mul.f32 	%f142, %f90, %f141;
	cvt.f64.f32 	%fd53, %f142;
	cvt.f64.f32 	%fd54, %f47;
	add.f64 	%fd55, %fd54, %fd54;
	cvt.f64.f32 	%fd56, %f51;
	mul.f64 	%fd57, %fd55, %fd56;
	mul.f64 	%fd58, %fd57, %fd6;
	fma.rn.f64 	%fd59, %fd58, %fd5, %fd53;
	mul.f32 	%f143, %f51, %f51;
	sub.f32 	%f144, %f143, %f95;
	mul.f32 	%f145, %f94, %f144;
	mul.f32 	%f146, %f94, %f145;
	cvt.f64.f32 	%fd60, %f146;
	add.f64 	%fd61, %fd59, %fd60;
	fma.rn.f64 	%fd62, %fd4, %fd61, %fd52;
	mul.f64 	%fd63, %fd62, %fd50;
	cvt.rn.f32.f64 	%f147, %fd63;
	ld.const.f32 	%f148, [w+16];
	mul.f32 	%f149, %f22, %f148;
	cvt.f64.f32 	%fd64, %f149;
	mul.f32 	%f150, %f94, %f59;
	fma.rn.f32 	%f151, %f90, %f55, %f150;
	cvt.f64.f32 	%fd65, %f151;
	fma.rn.f64 	%fd66, %fd7, %fd65, 0d3FF0000000000000;
	mul.f32 	%f152, %f55, %f55;
	sub.f32 	%f153, %f152, %f95;
	mul.f32 	%f154, %f90, %f153;
	mul.f32 	%f155, %f90, %f154;
	cvt.f64.f32 	%fd67, %f155;
	cvt.f64.f32 	%fd68, %f55;
	add.f64 	%fd69, %fd68, %fd68;
	cvt.f64.f32 	%fd70, %f59;
	mul.f64 	%fd71, %fd69, %fd70;
	mul.f64 	%fd72, %fd71, %fd6;
	fma.rn.f64 	%fd73, %fd72, %fd5, %fd67;
	mul.f32 	%f156, %f59, %f59;
	sub.f32 	%f157, %f156, %f95;
	mul.f32 	%f158, %f94, %f157;
	mul.f32 	%f159, %f94, %f158;
	cvt.f64.f32 	%fd74, %f159;
	add.f64 	%fd75, %fd73, %fd74;
	fma.rn.f64 	%fd76, %fd4, %fd75, %fd66;
	mul.f64 	%fd77, %fd76, %fd64;
	cvt.rn.f32.f64 	%f160, %fd77;
	ld.const.f32 	%f161, [w+20];
	mul.f32 	%f162, %f22, %f161;
	cvt.f64.f32 	%fd78, %f162;
	mul.f32 	%f163, %f94, %f67;
	fma.rn.f32 	%f164, %f90, %f63, %f163;
	cvt.f64.f32 	%fd79, %f164;
	fma.rn.f64 	%fd80, %fd7, %fd79, 0d3FF0000000000000;
	mul.f32 	%f165, %f63, %f63;
	sub.f32 	%f166, %f165, %f95;
	mul.f32 	%f167, %f90, %f166;
	mul.f32 	%f168, %f90, %f167;
	cvt.f64.f32 	%fd81, %f168;
	cvt.f64.f32 	%fd82, %f63;
	add.f64 	%fd83, %fd82, %fd82;
	cvt.f64.f32 	%fd84, %f67;
	mul.f64 	%fd85, %fd83, %fd84;
	mul.f64 	%fd86, %fd85, %fd6;
	fma.rn.f64 	%fd87, %fd86, %fd5, %fd81;
	mul.f32 	%f169, %f67, %f67;
	sub.f32 	%f170, %f169, %f95;
	mul.f32 	%f171, %f94, %f170;
	mul.f32 	%f172, %f94, %f171;
	cvt.f64.f32 	%fd88, %f172;
	add.f64 	%fd89, %fd87, %fd88;
	fma.rn.f64 	%fd90, %fd4, %fd89, %fd80;
	mul.f64 	%fd91, %fd90, %fd78;
	cvt.rn.f32.f64 	%f173, %fd91;
	ld.const.f32 	%f174, [w+24];
	mul.f32 	%f175, %f22, %f174;
	cvt.f64.f32 	%fd92, %f175;
	mul.f32 	%f176, %f94, %f75;
	fma.rn.f32 	%f177, %f90, %f71, %f176;
	cvt.f64.f32 	%fd93, %f177;
	fma.rn.f64 	%fd94, %fd7, %fd93, 0d3FF0000000000000;
	mul.f32 	%f178, %f71, %f71;
	sub.f32 	%f179, %f178, %f95;
	mul.f32 	%f180, %f90, %f179;
	mul.f32 	%f181, %f90, %f180;
	cvt.f64.f32 	%fd95, %f181;
	cvt.f64.f32 	%fd96, %f71;
	add.f64 	%fd97, %fd96, %fd96;
	cvt.f64.f32 	%fd98, %f75;
	mul.f64 	%fd99, %fd97, %fd98;
	mul.f64 	%fd100, %fd99, %fd6;
	fma.rn.f64 	%fd101, %fd100, %fd5, %fd95;
	mul.f32 	%f182, %f75, %f75;
	sub.f32 	%f183, %f182, %f95;
	mul.f32 	%f184, %f94, %f183;
	mul.f32 	%f185, %f94, %f184;
	cvt.f64.f32 	%fd102, %f185;
	add.f64 	%fd103, %fd101, %fd102;
	fma.rn.f64 	%fd104, %fd4, %fd103, %fd94;
	mul.f64 	%fd105, %fd104, %fd92;
	cvt.rn.f32.f64 	%f186, %fd105;
	ld.const.f32 	%f187, [w+28];
	mul.f32 	%f188, %f22, %f187;
	cvt.f64.f32 	%fd106, %f188;
	mul.f32 	%f189, %f94, %f83;
	fma.rn.f32 	%f190, %f90, %f79, %f189;
	cvt.f64.f32 	%fd107, %f190;
	fma.rn.f64 	%fd108, %fd7, %fd107, 0d3FF0000000000000;
	mul.f32 	%f191, %f79, %f79;
	sub.f32 	%f192, %f191, %f95;
	mul.f32 	%f193, %f90, %f192;
	mul.f32 	%f194, %f90, %f193;
	cvt.f64.f32 	%fd109, %f194;
	cvt.f64.f32 	%fd110, %f79;
	add.f64 	%fd111, %fd110, %fd110;
	cvt.f64.f32 	%fd112, %f83;
	mul.f64 	%fd113, %fd111, %fd112;
	mul.f64 	%fd114, %fd113, %fd6;
	fma.rn.f64 	%fd115, %fd114, %fd5, %fd109;
	mul.f32 	%f195, %f83, %f83;
	sub.f32 	%f196, %f195, %f95;
	mul.f32 	%f197, %f94, %f196;
	mul.f32 	%f198, %f94, %f197;
	cvt.f64.f32 	%fd116, %f198;
	add.f64 	%fd117, %fd115, %fd116;
	fma.rn.f64 	%fd118, %fd4, %fd117, %fd108;
	mul.f64 	%fd119, %fd118, %fd106;
	cvt.rn.f32.f64 	%f199, %fd119;
	ld.const.f32 	%f200, [w+32];
	mul.f32 	%f201, %f22, %f200;
	cvt.f64.f32 	%fd120, %f201;
	mul.f32 	%f202, %f94, %f91;
	fma.rn.f32 	%f203, %f90, %f87, %f202;
	cvt.f64.f32 	%fd121, %f203;
	fma.rn.f64 	%fd122, %fd7, %fd121, 0d3FF0000000000000;
	mul.f32 	%f204, %f87, %f87;
	sub.f32 	%f205, %f204, %f95;
	mul.f32 	%f206, %f90, %f205;
	mul.f32 	%f207, %f90, %f206;
	cvt.f64.f32 	%fd123, %f207;
	cvt.f64.f32 	%fd124, %f87;
	add.f64 	%fd125, %fd124, %fd124;
	cvt.f64.f32 	%fd126, %f91;
	mul.f64 	%fd127, %fd125, %fd126;
	mul.f64 	%fd128, %fd127, %fd6;
	fma.rn.f64 	%fd129, %fd128, %fd5, %fd123;
	mul.f32 	%f208, %f91, %f91;
	sub.f32 	%f209, %f208, %f95;
	mul.f32 	%f210, %f94, %f209;
	mul.f32 	%f211, %f94, %f210;
	cvt.f64.f32 	%fd130, %f211;
	add.f64 	%fd131, %fd129, %fd130;
	fma.rn.f64 	%fd132, %fd4, %fd131, %fd122;
	mul.f64 	%fd133, %fd132, %fd120;
	cvt.rn.f32.f64 	%f212, %fd133;
	sub.f32 	%f213, %f108, %f5;
	div.rn.f32 	%f214, %f213, %f4;
	add.f32 	%f215, %f5, %f214;
	st.global.f32 	[%rd2], %f215;
	ld.global.f32 	%f216, [%rd1+4];
	sub.f32 	%f217, %f121, %f216;
	div.rn.f32 	%f218, %f217, %f4;
	add.f32 	%f219, %f216, %f218;
	st.global.f32 	[%rd2+4], %f219;
	ld.global.f32 	%f220, [%rd1+8];
	sub.f32 	%f221, %f134, %f220;
	div.rn.f32 	%f222, %f221, %f4;
	add.f32 	%f223, %f220, %f222;
	st.global.f32 	[%rd2+8], %f223;
	ld.global.f32 	%f224, [%rd1+12];
	sub.f32 	%f225, %f147, %f224;
	div.rn.f32 	%f226, %f225, %f4;
	add.f32 	%f227, %f224, %f226;
	st.global.f32 	[%rd2+12], %f227;
	ld.global.f32 	%f228, [%rd1+16];
	sub.f32 	%f229, %f160, %f228;
	div.rn.f32 	%f230, %f229, %f4;
	add.f32 	%f231, %f228, %f230;
	st.global.f32 	[%rd2+16], %f231;
	ld.global.f32 	%f232, [%rd1+20];
	sub.f32 	%f233, %f173, %f232;
	div.rn.f32 	%f234, %f233, %f4;
	add.f32 	%f235, %f232, %f234;
	st.global.f32 	[%rd2+20], %f235;
	ld.global.f32 	%f236, [%rd1+24];
	sub.f32 	%f237, %f186, %f236;
	div.rn.f32 	%f238, %f237, %f4;
	add.f32 	%f239, %f236, %f238;
	st.global.f32 	[%rd2+24], %f239;
	ld.global.f32 	%f240, [%rd1+28];
	sub.f32 	%f241, %f199, %f240;
	div.rn.f32 	%f242, %f241, %f4;
	add.f32 	%f243, %f240, %f242;
	st.global.f32 	[%rd2+28], %f243;
	ld.global.f32 	%f244, [%rd1+32];
	sub.f32 	%f245, %f212, %f244;
	div.rn.f32 	%f246, %f245, %f4;
	add.f32 	%f247, %f244, %f246;
	st.global.f32 	[%rd2+32], %f247;
$L__BB0_2:
	ret;

}
	// .globl	_Z12normalKernelP6float4S0_jj
.visible .entry _Z12normalKernelP6float4S0_jj(
	.param .u64 .ptr .align 1 _Z12normalKernelP6float4S0_jj_param_0,
	.param .u64 .ptr .align 1 _Z12normalKernelP6float4S0_jj_param_1,
	.param .u32 _Z12normalKernelP6float4S0_jj_param_2,
	.param .u32 _Z12normalKernelP6float4S0_jj_param_3
)
{
	.reg .pred 	%p<8>;
	.reg .b32 	%r<16>;
	.reg .b32 	%f<13>;
	.reg .b64 	%rd<13>;

	ld.param.u64 	%rd1, [_Z12normalKernelP6float4S0_jj_param_0];
	ld.param.u64 	%rd2, [_Z12normalKernelP6float4S0_jj_param_1];
	ld.param.u32 	%r2, [_Z12normalKernelP6float4S0_jj_param_2];
	ld.param.u32 	%r3, [_Z12normalKernelP6float4S0_jj_param_3];
	mov.u32 	%r4, %tid.x;
	mov.u32 	%r5, %ctaid.x;
	mov.u32 	%r6, %ntid.x;
	mad.lo.s32 	%r7, %r5, %r6, %r4;
	mov.u32 	%r8, %tid.y;
	mov.u32 	%r9, %ctaid.y;
	mov.u32 	%r10, %ntid.y;
	mad.lo.s32 	%r11, %r9, %r10, %r8;
	mad.lo.s32 	%r1, %r2, %r11, %r7;
	setp.lt.s32 	%p1, %r7, 1;
	setp.eq.s32 	%p2, %r11, 0;
	or.pred  	%p3, %p1, %p2;
	add.s32 	%r12, %r2, -1;
	setp.ge.u32 	%p4, %r7, %r12;
	or.pred  	%p5, %p3, %p4;
	add.s32 	%r13, %r3, -1;
	setp.ge.u32 	%p6, %r11, %r13;
	mov.f32 	%f11, 0f00000000;
	or.pred  	%p7, %p5, %p6;
	mov.f32 	%f12, %f11;
	@%p7 bra 	$L__BB1_2;
	cvta.to.global.u64 	%rd3, %rd1;
	mul.wide.s32 	%rd4, %r1, 16;
	add.s64 	%rd5, %rd3, %rd4;
	ld.global.f32 	%f6, [%rd5+20];
	ld.global.f32 	%f7, [%rd5+-12];
	sub.f32 	%f12, %f6, %f7;
	add.s32 	%r14, %r1, %r2;
	mul.wide.u32 	%rd6, %r14, 16;
	add.s64 	%rd7, %rd3, %rd6;
	ld.global.f32 	%f8, [%rd7+4];
	sub.s32 	%r15, %r1, %r2;
	mul.wide.u32 	%rd8, %r15, 16;
	add.s64 	%rd9, %rd3, %rd8;
	ld.global.f32 	%f9, [%rd9+4];
	sub.f32 	%f11, %f8, %f9;
$L__BB1_2:
	cvta.to.global.u64 	%rd10, %rd2;
	mul.wide.s32 	%rd11, %r1, 16;
	add.s64 	%rd12, %rd10, %rd11;
	mov.f32 	%f10, 0f00000000;
	st.global.v4.f32 	[%rd12], {%f12, %f11, %f10, %f10};
	ret;

}
	// .globl	_Z9proKernelP6float4S0_jjPfS1_
.visible .entry _Z9proKernelP6float4S0_jjPfS1_(
	.param .u64 .ptr .align 1 _Z9proKernelP6float4S0_jjPfS1__param_0,
	.param .u64 .ptr .align 1 _Z9proKernelP6float4S0_jjPfS1__param_1,
	.param .u32 _Z9proKernelP6float4S0_jjPfS1__param_2,
	.param .u32 _Z9proKernelP6float4S0_jjPfS1__param_3,
	.param .u64 .ptr .align 1 _Z9proKernelP6float4S0_jjPfS1__param_4,
	.param .u64 .ptr .align 1 _Z9proKernelP6float4S0_jjPfS1__param_5
)
{
	.reg .pred 	%p<67>;
	.reg .b32 	%r<61>;
	.reg .b32 	%f<58>;
	.reg .b64 	%rd<31>;
	.reg .b64 	%fd<4>;

	ld.param.u64 	%rd4, [_Z9proKernelP6float4S0_jjPfS1__param_0];
	ld.param.u64 	%rd5, [_Z9proKernelP6float4S0_jjPfS1__param_1];
	ld.param.u32 	%r20, [_Z9proKernelP6float4S0_jjPfS1__param_2];
	ld.param.u32 	%r21, [_Z9proKernelP6float4S0_jjPfS1__param_3];
	ld.param.u64 	%rd6, [_Z9proKernelP6float4S0_jjPfS1__param_4];
	ld.param.u64 	%rd7, [_Z9proKernelP6float4S0_jjPfS1__param_5];
	cvta.to.global.u64 	%rd8, %rd6;
	cvta.to.global.u64 	%rd1, %rd7;
	mov.u32 	%r22, %tid.x;
	mov.u32 	%r23, %ctaid.x;
	mov.u32 	%r24, %ntid.x;
	mad.lo.s32 	%r1, %r23, %r24, %r22;
	mov.u32 	%r25, %tid.y;
	mov.u32 	%r26, %ctaid.y;
	mov.u32 	%r27, %ntid.y;
	mad.lo.s32 	%r2, %r26, %r27, %r25;
	mad.lo.s32 	%r3, %r20, %r2, %r1;
	mul.lo.s32 	%r28, %r3, 9;
	mul.wide.s32 	%rd9, %r28, 4;
	add.s64 	%rd2, %rd8, %rd9;
	add.s64 	%rd3, %rd1, %rd9;
	ld.global.f32 	%f1, [%rd3];
	st.global.f32 	[%rd2], %f1;
	ld.const.u32 	%r29, [dx+4];
	add.s32 	%r4, %r29, %r1;
	ld.const.u32 	%r30, [dy+4];
	add.s32 	%r5, %r30, %r2;
	setp.lt.s32 	%p1, %r4, 0;
	setp.ge.u32 	%p2, %r4, %r20;
	or.pred  	%p3, %p1, %p2;
	setp.lt.s32 	%p4, %r5, 0;
	setp.ge.u32 	%p5, %r5, %r21;
	or.pred  	%p6, %p4, %p5;
	or.pred  	%p8, %p3, %p6;
	not.pred 	%p9, %p8;
	@%p9 bra 	$L__BB2_2;
	ld.global.f32 	%f50, [%rd3+20];
	bra.uni 	$L__BB2_3;
$L__BB2_2:
	mad.lo.s32 	%r31, %r5, %r20, %r4;
	mad.lo.s32 	%r32, %r31, 9, 1;
	mul.wide.u32 	%rd10, %r32, 4;
	add.s64 	%rd11, %rd1, %rd10;
	ld.global.f32 	%f50, [%rd11];
$L__BB2_3:
	st.global.f32 	[%rd2+4], %f50;
	ld.const.u32 	%r33, [dx+8];
	add.s32 	%r6, %r33, %r1;
	ld.const.u32 	%r34, [dy+8];
	add.s32 	%r7, %r34, %r2;
	setp.lt.s32 	%p10, %r6, 0;
	setp.ge.u32 	%p11, %r6, %r20;
	or.pred  	%p12, %p10, %p11;
	setp.lt.s32 	%p13, %r7, 0;
	setp.ge.u32 	%p14, %r7, %r21;
	or.pred  	%p15, %p13, %p14;
	or.pred  	%p17, %p12, %p15;
	@%p17 bra 	$L__BB2_5;
	mad.lo.s32 	%r35, %r7, %r20, %r6;
	mad.lo.s32 	%r36, %r35, 9, 2;
	mul.wide.u32 	%rd12, %r36, 4;
	add.s64 	%rd13, %rd1, %rd12;
	ld.global.f32 	%f51, [%rd13];
	bra.uni 	$L__BB2_6;
$L__BB2_5:
	ld.global.f32 	%f51, [%rd3+24];
$L__BB2_6:
	st.global.f32 	[%rd2+8], %f51;
	ld.const.u32 	%r37, [dx+12];
	add.s32 	%r8, %r37, %r1;
	ld.const.u32 	%r38, [dy+12];
	add.s32 	%r9, %r38, %r2;
	setp.lt.s32 	%p18, %r8, 0;
	setp.ge.u32 	%p19, %r8, %r20;
	or.pred  	%p20, %p18, %p19;
	setp.lt.s32 	%p21, %r9, 0;
	setp.ge.u32 	%p22, %r9, %r21;
	or.pred  	%p23, %p21, %p22;
	or.pred  	%p25, %p20, %p23;
	@%p25 bra 	$L__BB2_8;
	mad.lo.s32 	%r39, %r9, %r20, %r8;
	mad.lo.s32 	%r40, %r39, 9, 3;
	mul.wide.u32 	%rd14, %r40, 4;
	add.s64 	%rd15, %rd1, %rd14;
	ld.global.f32 	%f52, [%rd15];
	bra.uni 	$L__BB2_9;
$L__BB2_8:
	ld.global.f32 	%f52, [%rd3+28];
$L__BB2_9:
	st.global.f32 	[%rd2+12], %f52;
	ld.const.u32 	%r41, [dx+16];
	add.s32 	%r10, %r41, %r1;
	ld.const.u32 	%r42, [dy+16];
	add.s32 	%r11, %r42, %r2;
	setp.lt.s32 	%p26, %r10, 0;
	setp.ge.u32 	%p27, %r10, %r20;
	or.pred  	%p28, %p26, %p27;
	setp.lt.s32 	%p29, %r11, 0;
	setp.ge.u32 	%p30, %r11, %r21;
	or.pred  	%p31, %p29, %p30;
	or.pred  	%p33, %p28, %p31;
	@%p33 bra 	$L__BB2_11;
	mad.lo.s32 	%r43, %r11, %r20, %r10;
	mad.lo.s32 	%r44, %r43, 9, 4;
	mul.wide.u32 	%rd16, %r44, 4;
	add.s64 	%rd17, %rd1, %rd16;
	ld.global.f32 	%f53, [%rd17];
	bra.uni 	$L__BB2_12;
$L__BB2_11:
	ld.global.f32 	%f53, [%rd3+32];
$L__BB2_12:
	st.global.f32 	[%rd2+16], %f53;
	ld.const.u32 	%r45, [dx+20];
	add.s32 	%r12, %r45, %r1;
	ld.const.u32 	%r46, [dy+20];
	add.s32 	%r13, %r46, %r2;
	setp.lt.s32 	%p34, %r12, 0;
	setp.ge.u32 	%p35, %r12, %r20;
	or.pred  	%p36, %p34, %p35;
	setp.lt.s32 	%p37, %r13, 0;
	setp.ge.u32 	%p38, %r13, %r21;
	or.pred  	%p39, %p37, %p38;
	or.pred  	%p41, %p36, %p39;
	@%p41 bra 	$L__BB2_14;
	mad.lo.s32 	%r47, %r13, %r20, %r12;
	mad.lo.s32 	%r48, %r47, 9, 5;
	mul.wide.u32 	%rd18, %r48, 4;
	add.s64 	%rd19, %rd1, %rd18;
	ld.global.f32 	%f54, [%rd19];
	bra.uni 	$L__BB2_15;
$L__BB2_14:
	ld.global.f32 	%f54, [%rd3+4];
$L__BB2_15:
	st.global.f32 	[%rd2+20], %f54;
	ld.const.u32 	%r49, [dx+24];
	add.s32 	%r14, %r49, %r1;
	ld.const.u32 	%r50, [dy+24];
	add.s32 	%r15, %r50, %r2;
	setp.lt.s32 	%p42, %r14, 0;
	setp.ge.u32 	%p43, %r14, %r20;
	or.pred  	%p44, %p42, %p43;
	setp.lt.s32 	%p45, %r15, 0;
	setp.ge.u32 	%p46, %r15, %r21;
	or.pred  	%p47, %p45, %p46;
	or.pred  	%p49, %p44, %p47;
	@%p49 bra 	$L__BB2_17;
	mad.lo.s32 	%r51, %r15, %r20, %r14;
	mad.lo.s32 	%r52, %r51, 9, 6;
	mul.wide.u32 	%rd20, %r52, 4;
	add.s64 	%rd21, %rd1, %rd20;
	ld.global.f32 	%f55, [%rd21];
	bra.uni 	$L__BB2_18;
$L__BB2_17:
	ld.global.f32 	%f55, [%rd3+8];
$L__BB2_18:
	st.global.f32 	[%rd2+24], %f55;
	ld.const.u32 	%r53, [dx+28];
	add.s32 	%r16, %r53, %r1;
	ld.const.u32 	%r54, [dy+28];
	add.s32 	%r17, %r54, %r2;
	setp.lt.s32 	%p50, %r16, 0;
	setp.ge.u32 	%p51, %r16, %r20;
	or.pred  	%p52, %p50, %p51;
	setp.lt.s32 	%p53, %r17, 0;
	setp.ge.u32 	%p54, %r17, %r21;
	or.pred  	%p55, %p53, %p54;
	or.pred  	%p57, %p52, %p55;
	@%p57 bra 	$L__BB2_20;
	mad.lo.s32 	%r55, %r17, %r20, %r16;
	mad.lo.s32 	%r56, %r55, 9, 7;
	mul.wide.u32 	%rd22, %r56, 4;
	add.s64 	%rd23, %rd1, %rd22;
	ld.global.f32 	%f56, [%rd23];
	bra.uni 	$L__BB2_21;
$L__BB2_20:
	ld.global.f32 	%f56, [%rd3+12];
$L__BB2_21:
	st.global.f32 	[%rd2+28], %f56;
	ld.const.u32 	%r57, [dx+32];
	add.s32 	%r18, %r57, %r1;
	ld.const.u32 	%r58, [dy+32];
	add.s32 	%r19, %r58, %r2;
	setp.lt.s32 	%p58, %r18, 0;
	setp.ge.u32 	%p59, %r18, %r20;
	or.pred  	%p60, %p58, %p59;
	setp.lt.s32 	%p61, %r19, 0;
	setp.ge.u32 	%p62, %r19, %r21;
	or.pred  	%p63, %p61, %p62;
	or.pred  	%p65, %p60, %p63;
	@%p65 bra 	$L__BB2_23;
	mad.lo.s32 	%r59, %r19, %r20, %r18;
	mad.lo.s32 	%r60, %r59, 9, 8;
	mul.wide.u32 	%rd24, %r60, 4;
	add.s64 	%rd25, %rd1, %rd24;
	ld.global.f32 	%f57, [%rd25];
	bra.uni 	$L__BB2_24;
$L__BB2_23:
	ld.global.f32 	%f57, [%rd3+16];
$L__BB2_24:
	st.global.f32 	[%rd2+32], %f57;
	add.f32 	%f26, %f1, 0f00000000;
	add.f32 	%f27, %f26, %f50;
	add.f32 	%f28, %f27, %f51;
	add.f32 	%f29, %f28, %f52;
	add.f32 	%f30, %f29, %f53;
	add.f32 	%f31, %f30, %f54;
	add.f32 	%f32, %f31, %f55;
	add.f32 	%f33, %f32, %f56;
	add.f32 	%f34, %f33, %f57;
	cvta.to.global.u64 	%rd26, %rd4;
	cvta.to.global.u64 	%rd27, %rd5;
	cvt.rn.f32.u32 	%f35, %r21;
	cvt.rn.f32.u32 	%f36, %r2;
	div.rn.f32 	%f37, %f36, %f35;
	fma.rn.f32 	%f38, %f37, 0f40000000, 0fBF800000;
	cvt.rn.f32.u32 	%f39, %r20;
	cvt.rn.f32.s32 	%f40, %r1;
	div.rn.f32 	%f41, %f40, %f39;
	fma.rn.f32 	%f42, %f41, 0f40000000, 0fBF800000;
	cvt.f64.f32 	%fd1, %f34;
	add.f64 	%fd2, %fd1, 0dBFECCCCCCCCCCCCD;
	mul.f64 	%fd3, %fd2, 0d4024000000000000;
	cvt.rn.f32.f64 	%f43, %fd3;
	ld.const.f32 	%f44, [cs2];
	fma.rn.f32 	%f45, %f34, %f44, 0fBFC00000;
	mul.wide.s32 	%rd28, %r3, 16;
	add.s64 	%rd29, %rd26, %rd28;
	mov.f32 	%f46, 0f3F800000;
	st.global.v4.f32 	[%rd29], {%f42, %f45, %f38, %f46};
	setp.gt.f32 	%p66, %f43, 0f3F800000;
	selp.f32 	%f47, 0f3F800000, %f43, %p66;
	mul.f32 	%f48, %f47, 0f3F000000;
	add.s64 	%rd30, %rd27, %rd28;
	mov.f32 	%f49, 0f00000000;
	st.global.v4.f32 	[%rd30], {%f49, %f48, %f47, %f49};
	ret;

}
	// .globl	_Z13addDropKerneljPfiii
.visible .entry _Z13addDropKerneljPfiii(
	.param .u32 _Z13addDropKerneljPfiii_param_0,
	.param .u64 .ptr .align 1 _Z13addDropKerneljPfiii_param_1,
	.param .u32 _Z13addDropKerneljPfiii_param_2,
	.param .u32 _Z13addDropKerneljPfiii_param_3,
	.param .u32 _Z13addDropKerneljPfiii_param_4
)
{
	.reg .pred 	%p<2>;
	.reg .b32 	%r<25>;
	.reg .b32 	%f<20>;
	.reg .b64 	%rd<5>;
	.reg .b64 	%fd<19>;

	ld.param.u32 	%r9, [_Z13addDropKerneljPfiii_param_0];
	ld.param.u64 	%rd1, [_Z13addDropKerneljPfiii_param_1];
	ld.param.u32 	%r7, [_Z13addDropKerneljPfiii_param_2];
	ld.param.u32 	%r8, [_Z13addDropKerneljPfiii_param_3];
	ld.param.u32 	%r10, [_Z13addDropKerneljPfiii_param_4];
	mov.u32 	%r11, %tid.x;
	mov.u32 	%r12, %ctaid.x;
	mov.u32 	%r13, %ntid.x;
	mad.lo.s32 	%r1, %r12, %r13, %r11;
	mov.u32 	%r14, %tid.y;
	mov.u32 	%r15, %ctaid.y;
	mov.u32 	%r16, %ntid.y;
	mad.lo.s32 	%r2, %r15, %r16, %r14;
	mul.lo.s32 	%r3, %r2, %r9;
	sub.s32 	%r4, %r7, %r1;
	mul.lo.s32 	%r17, %r4, %r4;
	sub.s32 	%r5, %r8, %r2;
	mad.lo.s32 	%r18, %r5, %r5, %r17;
	mul.lo.s32 	%r6, %r10, %r10;
	setp.ge.u32 	%p1, %r18, %r6;
	@%p1 bra 	$L__BB3_2;
	add.s32 	%r19, %r3, %r1;
	mul.lo.s32 	%r20, %r19, 9;
	cvta.to.global.u64 	%rd2, %rd1;
	sub.s32 	%r21, %r1, %r7;
	mad.lo.s32 	%r22, %r21, %r4, %r6;
	sub.s32 	%r23, %r2, %r8;
	mad.lo.s32 	%r24, %r23, %r5, %r22;
	cvt.rn.f32.s32 	%f1, %r24;
	cvt.rn.f32.u32 	%f2, %r6;
	div.rn.f32 	%f3, %f1, %f2;
	cvt.f64.f32 	%fd1, %f3;
	div.rn.f64 	%fd2, %fd1, 0d4046000000000000;
	mul.wide.s32 	%rd3, %r20, 4;
	add.s64 	%rd4, %rd2, %rd3;
	ld.global.f32 	%f4, [%rd4+4];
	cvt.f64.f32 	%fd3, %f4;
	add.f64 	%fd4, %fd2, %fd3;
	cvt.rn.f32.f64 	%f5, %fd4;
	st.global.f32 	[%rd4+4], %f5;
	ld.global.f32 	%f6, [%rd4+8];
	cvt.f64.f32 	%fd5, %f6;
	add.f64 	%fd6, %fd2, %fd5;
	cvt.rn.f32.f64 	%f7, %fd6;
	st.global.f32 	[%rd4+8], %f7;
	ld.global.f32 	%f8, [%rd4+12];
	cvt.f64.f32 	%fd7, %f8;
	add.f64 	%fd8, %fd2, %fd7;
	cvt.rn.f32.f64 	%f9, %fd8;
	st.global.f32 	[%rd4+12], %f9;
	ld.global.f32 	%f10, [%rd4+16];
	cvt.f64.f32 	%fd9, %f10;
	add.f64 	%fd10, %fd2, %fd9;
	cvt.rn.f32.f64 	%f11, %fd10;
	st.global.f32 	[%rd4+16], %f11;
	ld.global.f32 	%f12, [%rd4+20];
	cvt.f64.f32 	%fd11, %f12;
	add.f64 	%fd12, %fd2, %fd11;
	cvt.rn.f32.f64 	%f13, %fd12;
	st.global.f32 	[%rd4+20], %f13;
	ld.global.f32 	%f14, [%rd4+24];
	cvt.f64.f32 	%fd13, %f14;
	add.f64 	%fd14, %fd2, %fd13;
	cvt.rn.f32.f64 	%f15, %fd14;
	st.global.f32 	[%rd4+24], %f15;
	ld.global.f32 	%f16, [%rd4+28];
	cvt.f64.f32 	%fd15, %f16;
	add.f64 	%fd16, %fd2, %fd15;
	cvt.rn.f32.f64 	%f17, %fd16;
	st.global.f32 	[%rd4+28], %f17;
	ld.global.f32 	%f18, [%rd4+32];
	cvt.f64.f32 	%fd17, %f18;
	add.f64 	%fd18, %fd2, %fd17;
	cvt.rn.f32.f64 	%f19, %fd18;
	st.global.f32 	[%rd4+32], %f19;
$L__BB3_2:
	ret;

}
	// .globl	_Z10initKerneljPfS_f
.visible .entry _Z10initKerneljPfS_f(
	.param .u32 _Z10initKerneljPfS_f_param_0,
	.param .u64 .ptr .align 1 _Z10initKerneljPfS_f_param_1,
	.param .u64 .ptr .align 1 _Z10initKerneljPfS_f_param_2,
	.param .f32 _Z10initKerneljPfS_f_param_3
)
{
	.reg .b32 	%r<12>;
	.reg .b32 	%f<2>;
	.reg .b64 	%rd<8>;

	ld.param.u32 	%r1, [_Z10initKerneljPfS_f_param_0];
	ld.param.u64 	%rd1, [_Z10initKerneljPfS_f_param_1];
	ld.param.u64 	%rd2, [_Z10initKerneljPfS_f_param_2];
	ld.param.f32 	%f1, [_Z10initKerneljPfS_f_param_3];
	mov.u32 	%r2, %tid.x;
	mov.u32 	%r3, %ctaid.x;
	mov.u32 	%r4, %ntid.x;
	mad.lo.s32 	%r5, %r3, %r4, %r2;
	mov.u32 	%r6, %tid.y;
	mov.u32 	%r7, %ctaid.y;
	mov.u32 	%r8, %ntid.y;
	mad.lo.s32 	%r9, %r7, %r8, %r6;
	mad.lo.s32 	%r10, %r9, %r1, %r5;
	mul.lo.s32 	%r11, %r10, 9;
	cvta.to.global.u64 	%rd3, %rd2;
	cvta.to.global.u64 	%rd4, %rd1;
	mul.wide.s32 	%rd5, %r11, 4;
	add.s64 	%rd6, %rd3, %rd5;
	st.global.f32 	[%rd6], %f1;
	add.s64 	%rd7, %rd4, %rd5;
	st.global.f32 	[%rd7], %f1;
	st.global.f32 	[%rd6+4], %f1;
	st.global.f32 	[%rd7+4], %f1;
	st.global.f32 	[%rd6+8], %f1;
	st.global.f32 	[%rd7+8], %f1;
	st.global.f32 	[%rd6+12], %f1;
	st.global.f32 	[%rd7+12], %f1;
	st.global.f32 	[%rd6+16], %f1;
	st.global.f32 	[%rd7+16], %f1;
	st.global.f32 	[%rd6+20], %f1;
	st.global.f32 	[%rd7+20], %f1;
	st.global.f32 	[%rd6+24], %f1;
	st.global.f32 	[%rd7+24], %f1;
	st.global.f32 	[%rd6+28], %f1;
	st.global.f32 	[%rd7+28], %f1;
	st.global.f32 	[%rd6+32], %f1;
	st.global.f32 	[%rd7+32], %f1;
	ret;

}
	// .globl	_Z17createBlockKerneljPfiiii
.visible .entry _Z17createBlockKerneljPfiiii(
	.param .u32 _Z17createBlockKerneljPfiiii_param_0,
	.param .u64 .ptr .align 1 _Z17createBlockKerneljPfiiii_param_1,
	.param .u32 _Z17createBlockKerneljPfiiii_param_2,
	.param .u32 _Z17createBlockKerneljPfiiii_param_3,
	.param .u32 _Z17createBlockKerneljPfiiii_param_4,
	.param .u32 _Z17createBlockKerneljPfiiii_param_5
)
{
	.reg .pred 	%p<11>;
	.reg .b32 	%r<18>;
	.reg .b32 	%f<2>;
	.reg .b64 	%rd<5>;

	ld.param.u32 	%r1, [_Z17createBlockKerneljPfiiii_param_0];
	ld.param.u64 	%rd2, [_Z17createBlockKerneljPfiiii_param_1];
	ld.param.u32 	%r2, [_Z17createBlockKerneljPfiiii_param_2];
	ld.param.u32 	%r3, [_Z17createBlockKerneljPfiiii_param_3];
	ld.param.u32 	%r4, [_Z17createBlockKerneljPfiiii_param_4];
	ld.param.u32 	%r5, [_Z17createBlockKerneljPfiiii_param_5];
	cvta.to.global.u64 	%rd3, %rd2;
	mov.u32 	%r6, %tid.x;
	mov.u32 	%r7, %ctaid.x;
	mov.u32 	%r8, %ntid.x;
	mad.lo.s32 	%r9, %r7, %r8, %r6;
	mov.u32 	%r10, %tid.y;
	mov.u32 	%r11, %ctaid.y;
	mov.u32 	%r12, %ntid.y;
	mad.lo.s32 	%r13, %r11, %r12, %r10;
	mad.lo.s32 	%r14, %r13, %r1, %r9;
	mul.lo.s32 	%r15, %r14, 9;
	mul.wide.s32 	%rd4, %r15, 4;
	add.s64 	%rd1, %rd3, %rd4;
	setp.ge.s32 	%p1, %r9, %r2;
	setp.le.s32 	%p2, %r9, %r4;
	and.pred  	%p3, %p1, %p2;
	setp.ge.s32 	%p4, %r13, %r3;
	setp.le.s32 	%p5, %r13, %r5;
	and.pred  	%p6, %p4, %p5;
	and.pred  	%p8, %p3, %p6;
	not.pred 	%p9, %p8;
	@%p9 bra 	$L__BB5_4;
	ld.global.f32 	%f1, [%rd1];
	setp.leu.f32 	%p10, %f1, 0f00000000;
	@%p10 bra 	$L__BB5_3;
	mov.b32 	%r17, -998637568;
	st.global.u32 	[%rd1], %r17;
	bra.uni 	$L__BB5_4;
$L__BB5_3:
	mov.b32 	%r16, 1036831949;
	st.global.u32 	[%rd1], %r16;
$L__BB5_4:
	ret;

}


// ===== COMPILED SASS (sm_100) =====

	.target	sm_100

	.elftype	@"ET_EXEC"


//--------------------- .note.nv.tkinfo           --------------------------
	.section	.note.nv.tkinfo,"",@"SHT_NOTE"
	.sectionflags	@"SHF_NOTE_NV_TKINFO"
	.tkinfo
        /*0018*/ 	.word	0x00000002
        /*0030*/ 	.string	""
        /*0030*/ 	.string	"ptxas"
        /*0030*/ 	.string	"Cuda compilation tools, release 13.0, V13.0.88"
        /*0030*/ 	.string	"Build cuda_13.0.r13.0/compiler.36424714_0"
        /*0030*/ 	.string	"-arch sm_100 -m 64 "



//--------------------- .note.nv.cuinfo           --------------------------
	.section	.note.nv.cuinfo,"",@"SHT_NOTE"
	.sectionflags	@"SHF_NOTE_NV_CUINFO"
        /*0018*/ 	.short	0x0002
        /*001a*/ 	.short	0x0064
        /*001c*/ 	.short	0x0082
	.zero		2


//--------------------- .nv.info                  --------------------------
	.section	.nv.info,"",@"SHT_CUDA_INFO"
	.align	4


	//----- nvinfo : EIATTR_REGCOUNT
	.align		4
        /*0000*/ 	.byte	0x04, 0x2f
        /*0002*/ 	.short	(.L_8 - .L_7)
	.align		4
.L_7:
        /*0004*/ 	.word	index@(_Z10stepKerneljPfS_ff)
        /*0008*/ 	.word	0x0000002a


	//----- nvinfo : EIATTR_FRAME_SIZE
	.align		4
.L_8:
        /*000c*/ 	.byte	0x04, 0x11
        /*000e*/ 	.short	(.L_10 - .L_9)
	.align		4
.L_9:
        /*0010*/ 	.word	index@($__internal_5_$__cuda_sm3x_div_rn_noftz_f32_slowpath)
        /*0014*/ 	.word	0x00000000


	//----- nvinfo : EIATTR_FRAME_SIZE
	.align		4
.L_10:
        /*0018*/ 	.byte	0x04, 0x11
        /*001a*/ 	.short	(.L_12 - .L_11)
	.align		4
.L_11:
        /*001c*/ 	.word	index@($__internal_4_$__cuda_sm20_div_rn_f64_full)
        /*0020*/ 	.word	0x00000000


	//----- nvinfo : EIATTR_FRAME_SIZE
	.align		4
.L_12:
        /*0024*/ 	.byte	0x04, 0x11
        /*0026*/ 	.short	(.L_14 - .L_13)
	.align		4
.L_13:
        /*0028*/ 	.word	index@($__internal_3_$__cuda_sm20_dblrcp_rn_slowpath_v3)
        /*002c*/ 	.word	0x00000000


	//----- nvinfo : EIATTR_FRAME_SIZE
	.align		4
.L_14:
        /*0030*/ 	.byte	0x04, 0x11
        /*0032*/ 	.short	(.L_16 - .L_15)
	.align		4
.L_15:
        /*0034*/ 	.word	index@(_Z10stepKerneljPfS_ff)
        /*0038*/ 	.word	0x00000000


	//----- nvinfo : EIATTR_REGCOUNT
	.align		4
.L_16:
        /*003c*/ 	.byte	0x04, 0x2f
        /*003e*/ 	.short	(.L_18 - .L_17)
	.align		4
.L_17:
        /*0040*/ 	.word	index@(_Z12normalKernelP6float4S0_jj)
        /*0044*/ 	.word	0x00000012


	//----- nvinfo : EIATTR_FRAME_SIZE
	.align		4
.L_18:
        /*0048*/ 	.byte	0x04, 0x11
        /*004a*/ 	.short	(.L_20 - .L_19)
	.align		4
.L_19:
        /*004c*/ 	.word	index@(_Z12normalKernelP6float4S0_jj)
        /*0050*/ 	.word	0x00000000


	//----- nvinfo : EIATTR_REGCOUNT
	.align		4
.L_20:
        /*0054*/ 	.byte	0x04, 0x2f
        /*0056*/ 	.short	(.L_22 - .L_21)
	.align		4
.L_21:
        /*0058*/ 	.word	index@(_Z9proKernelP6float4S0_jjPfS1_)
        /*005c*/ 	.word	0x00000020


	//----- nvinfo : EIATTR_FRAME_SIZE
	.align		4
.L_22:
        /*0060*/ 	.byte	0x04, 0x11
        /*0062*/ 	.short	(.L_24 - .L_23)
	.align		4
.L_23:
        /*0064*/ 	.word	index@($__internal_2_$__cuda_sm3x_div_rn_noftz_f32_slowpath)
        /*0068*/ 	.word	0x00000000


	//----- nvinfo : EIATTR_FRAME_SIZE
	.align		4
.L_24:
        /*006c*/ 	.byte	0x04, 0x11
        /*006e*/ 	.short	(.L_26 - .L_25)
	.align		4
.L_25:
        /*0070*/ 	.word	index@(_Z9proKernelP6float4S0_jjPfS1_)
        /*0074*/ 	.word	0x00000000


	//----- nvinfo : EIATTR_REGCOUNT
	.align		4
.L_26:
        /*0078*/ 	.byte	0x04, 0x2f
        /*007a*/ 	.short	(.L_28 - .L_27)
	.align		4
.L_27:
        /*007c*/ 	.word	index@(_Z13addDropKerneljPfiii)
        /*0080*/ 	.word	0x0000001c


	//----- nvinfo : EIATTR_FRAME_SIZE
	.align		4
.L_28:
        /*0084*/ 	.byte	0x04, 0x11
        /*0086*/ 	.short	(.L_30 - .L_29)
	.align		4
.L_29:
        /*0088*/ 	.word	index@($__internal_1_$__cuda_sm3x_div_rn_noftz_f32_slowpath)
        /*008c*/ 	.word	0x00000000


	//----- nvinfo : EIATTR_FRAME_SIZE
	.align		4
.L_30:
        /*0090*/ 	.byte	0x04, 0x11
        /*0092*/ 	.short	(.L_32 - .L_31)
	.align		4
.L_31:
        /*0094*/ 	.word	index@($__internal_0_$__cuda_sm20_div_rn_f64_full)
        /*0098*/ 	.word	0x00000000


	//----- nvinfo : EIATTR_FRAME_SIZE
	.align		4
.L_32:
        /*009c*/ 	.byte	0x04, 0x11
        /*009e*/ 	.short	(.L_34 - .L_33)
	.align		4
.L_33:
        /*00a0*/ 	.word	index@(_Z13addDropKerneljPfiii)
        /*00a4*/ 	.word	0x00000000


	//----- nvinfo : EIATTR_REGCOUNT
	.align		4
.L_34:
        /*00a8*/ 	.byte	0x04, 0x2f
        /*00aa*/ 	.short	(.L_36 - .L_35)
	.align		4
.L_35:
        /*00ac*/ 	.word	index@(_Z10initKerneljPfS_f)
        /*00b0*/ 	.word	0x0000000e


	//----- nvinfo : EIATTR_FRAME_SIZE
	.align		4
.L_36:
        /*00b4*/ 	.byte	0x04, 0x11
        /*00b6*/ 	.short	(.L_38 - .L_37)
	.align		4
.L_37:
        /*00b8*/ 	.word	index@(_Z10initKerneljPfS_f)
        /*00bc*/ 	.word	0x00000000


	//----- nvinfo : EIATTR_REGCOUNT
	.align		4
.L_38:
        /*00c0*/ 	.byte	0x04, 0x2f
        /*00c2*/ 	.short	(.L_40 - .L_39)
	.align		4
.L_39:
        /*00c4*/ 	.word	index@(_Z17createBlockKerneljPfiiii)
        /*00c8*/ 	.word	0x00000008


	//----- nvinfo : EIATTR_FRAME_SIZE
	.align		4
.L_40:
        /*00cc*/ 	.byte	0x04, 0x11
        /*00ce*/ 	.short	(.L_42 - .L_41)
	.align		4
.L_41:
        /*00d0*/ 	.word	index@(_Z17createBlockKerneljPfiiii)
        /*00d4*/ 	.word	0x00000000


	//----- nvinfo : EIATTR_MIN_STACK_SIZE
	.align		4
.L_42:
        /*00d8*/ 	.byte	0x04, 0x12
        /*00da*/ 	.short	(.L_44 - .L_43)
	.align		4
.L_43:
        /*00dc*/ 	.word	index@(_Z17createBlockKerneljPfiiii)
        /*00e0*/ 	.word	0x00000000


	//----- nvinfo : EIATTR_MIN_STACK_SIZE
	.align		4
.L_44:
        /*00e4*/ 	.byte	0x04, 0x12
        /*00e6*/ 	.short	(.L_46 - .L_45)
	.align		4
.L_45:
        /*00e8*/ 	.word	index@(_Z10initKerneljPfS_f)
        /*00ec*/ 	.word	0x00000000


	//----- nvinfo : EIATTR_MIN_STACK_SIZE
	.align		4
.L_46:
        /*00f0*/ 	.byte	0x04, 0x12
        /*00f2*/ 	.short	(.L_48 - .L_47)
	.align		4
.L_47:
        /*00f4*/ 	.word	index@(_Z13addDropKerneljPfiii)
        /*00f8*/ 	.word	0x00000000


	//----- nvinfo : EIATTR_MIN_STACK_SIZE
	.align		4
.L_48:
        /*00fc*/ 	.byte	0x04, 0x12
        /*00fe*/ 	.short	(.L_50 - .L_49)
	.align		4
.L_49:
        /*0100*/ 	.word	index@(_Z9proKernelP6float4S0_jjPfS1_)
        /*0104*/ 	.word	0x00000000


	//----- nvinfo : EIATTR_MIN_STACK_SIZE
	.align		4
.L_50:
        /*0108*/ 	.byte	0x04, 0x12
        /*010a*/ 	.short	(.L_52 - .L_51)
	.align		4
.L_51:
        /*010c*/ 	.word	index@(_Z12normalKernelP6float4S0_jj)
        /*0110*/ 	.word	0x00000000


	//----- nvinfo : EIATTR_MIN_STACK_SIZE
	.align		4
.L_52:
        /*0114*/ 	.byte	0x04, 0x12
        /*0116*/ 	.short	(.L_54 - .L_53)
	.align		4
.L_53:
        /*0118*/ 	.word	index@(_Z10stepKerneljPfS_ff)
        /*011c*/ 	.word	0x00000000
.L_54:


//--------------------- .nv.compat                --------------------------
	.section	.nv.compat,"",@"SHT_CUDA_COMPAT_INFO"
	.align	4
        /*0000*/ 	.byte	0x02, 0x09, 0x00, 0x00, 0x02, 0x02, 0x01, 0x00, 0x02, 0x05, 0x05, 0x00, 0x03, 0x07, 0x01, 0x01
        /*0010*/ 	.byte	0x02, 0x03, 0x00, 0x00, 0x02, 0x06, 0x01, 0x00, 0x04, 0x0b, 0x08, 0x00, 0x01, 0x00, 0x00, 0x00
        /*0020*/ 	.byte	0x00, 0x00, 0x00, 0x00


//--------------------- .nv.info._Z17createBlockKerneljPfiiii --------------------------
	.section	.nv.info._Z17createBlockKerneljPfiiii,"",@"SHT_CUDA_INFO"
	.sectionflags	@""
	.align	4


	//----- nvinfo : EIATTR_CUDA_API_VERSION
	.align		4
        /*0000*/ 	.byte	0x04, 0x37
        /*0002*/ 	.short	(.L_56 - .L_55)
.L_55:
        /*0004*/ 	.word	0x00000082


	//----- nvinfo : EIATTR_KPARAM_INFO
	.align		4
.L_56:
        /*0008*/ 	.byte	0x04, 0x17
        /*000a*/ 	.short	(.L_58 - .L_57)
.L_57:
        /*000c*/ 	.word	0x00000000
        /*0010*/ 	.short	0x0005
        /*0012*/ 	.short	0x001c
        /*0014*/ 	.byte	0x00, 0xf0, 0x11, 0x00


	//----- nvinfo : EIATTR_KPARAM_INFO
	.align		4
.L_58:
        /*0018*/ 	.byte	0x04, 0x17
        /*001a*/ 	.short	(.L_60 - .L_59)
.L_59:
        /*001c*/ 	.word	0x00000000
        /*0020*/ 	.short	0x0004
        /*0022*/ 	.short	0x0018
        /*0024*/ 	.byte	0x00, 0xf0, 0x11, 0x00


	//----- nvinfo : EIATTR_KPARAM_INFO
	.align		4
.L_60:
        /*0028*/ 	.byte	0x04, 0x17
        /*002a*/ 	.short	(.L_62 - .L_61)
.L_61:
        /*002c*/ 	.word	0x00000000
        /*0030*/ 	.short	0x0003
        /*0032*/ 	.short	0x0014
        /*0034*/ 	.byte	0x00, 0xf0, 0x11, 0x00


	//----- nvinfo : EIATTR_KPARAM_INFO
	.align		4
.L_62:
        /*0038*/ 	.byte	0x04, 0x17
        /*003a*/ 	.short	(.L_64 - .L_63)
.L_63:
        /*003c*/ 	.word	0x00000000
        /*0040*/ 	.short	0x0002
        /*0042*/ 	.short	0x0010
        /*0044*/ 	.byte	0x00, 0xf0, 0x11, 0x00


	//----- nvinfo : EIATTR_KPARAM_INFO
	.align		4
.L_64:
        /*0048*/ 	.byte	0x04, 0x17
        /*004a*/ 	.short	(.L_66 - .L_65)
.L_65:
        /*004c*/ 	.word	0x00000000
        /*0050*/ 	.short	0x0001
        /*0052*/ 	.short	0x0008
        /*0054*/ 	.byte	0x00, 0xf5, 0x21, 0x00


	//----- nvinfo : EIATTR_KPARAM_INFO
	.align		4
.L_66:
        /*0058*/ 	.byte	0x04, 0x17
        /*005a*/ 	.short	(.L_68 - .L_67)
.L_67:
        /*005c*/ 	.word	0x00000000
        /*0060*/ 	.short	0x0000
        /*0062*/ 	.short	0x0000
        /*0064*/ 	.byte	0x00, 0xf0, 0x11, 0x00


	//----- nvinfo : EIATTR_SPARSE_MMA_MASK
	.align		4
.L_68:
        /*0068*/ 	.byte	0x03, 0x50
        /*006a*/ 	.short	0x0000


	//----- nvinfo : EIATTR_MAXREG_COUNT
	.align		4
        /*006c*/ 	.byte	0x03, 0x1b
        /*006e*/ 	.short	0x00ff


	//----- nvinfo : EIATTR_MERCURY_ISA_VERSION
	.align		4
        /*0070*/ 	.byte	0x03, 0x5f
        /*0072*/ 	.short	0x0101


	//----- nvinfo : EIATTR_VRC_CTA_INIT_COUNT
	.align		4
        /*0074*/ 	.byte	0x02, 0x4a
	.zero		1
	.zero		1


	//----- nvinfo : EIATTR_EXIT_INSTR_OFFSETS
	.align		4
        /*0078*/ 	.byte	0x04, 0x1c
        /*007a*/ 	.short	(.L_70 - .L_69)


	//   ....[0]....
.L_69:
        /*007c*/ 	.word	0x00000120


	//   ....[1]....
        /*0080*/ 	.word	0x000001a0


	//   ....[2]....
        /*0084*/ 	.word	0x000001d0


	//----- nvinfo : EIATTR_CBANK_PARAM_SIZE
	.align		4
.L_70:
        /*0088*/ 	.byte	0x03, 0x19
        /*008a*/ 	.short	0x0020


	//----- nvinfo : EIATTR_PARAM_CBANK
	.align		4
        /*008c*/ 	.byte	0x04, 0x0a
        /*008e*/ 	.short	(.L_72 - .L_71)
	.align		4
.L_71:
        /*0090*/ 	.word	index@(.nv.constant0._Z17createBlockKerneljPfiiii)
        /*0094*/ 	.short	0x0380
        /*0096*/ 	.short	0x0020


	//----- nvinfo : EIATTR_SW_WAR
	.align		4
.L_72:
        /*0098*/ 	.byte	0x04, 0x36
        /*009a*/ 	.short	(.L_74 - .L_73)
.L_73:
        /*009c*/ 	.word	0x00000008
.L_74:


//--------------------- .nv.info._Z10initKerneljPfS_f --------------------------
	.section	.nv.info._Z10initKerneljPfS_f,"",@"SHT_CUDA_INFO"
	.sectionflags	@""
	.align	4


	//----- nvinfo : EIATTR_CUDA_API_VERSION
	.align		4
        /*0000*/ 	.byte	0x04, 0x37
        /*0002*/ 	.short	(.L_76 - .L_75)
.L_75:
        /*0004*/ 	.word	0x00000082


	//----- nvinfo : EIATTR_KPARAM_INFO
	.align		4
.L_76:
        /*0008*/ 	.byte	0x04, 0x17
        /*000a*/ 	.short	(.L_78 - .L_77)
.L_77:
        /*000c*/ 	.word	0x00000000
        /*0010*/ 	.short	0x0003
        /*0012*/ 	.short	0x0018
        /*0014*/ 	.byte	0x00, 0xf0, 0x11, 0x00


	//----- nvinfo : EIATTR_KPARAM_INFO
	.align		4
.L_78:
        /*0018*/ 	.byte	0x04, 0x17
        /*001a*/ 	.short	(.L_80 - .L_79)
.L_79:
        /*001c*/ 	.word	0x00000000
        /*0020*/ 	.short	0x0002
        /*0022*/ 	.short	0x0010
        /*0024*/ 	.byte	0x00, 0xf5, 0x21, 0x00


	//----- nvinfo : EIATTR_KPARAM_INFO
	.align		4
.L_80:
        /*0028*/ 	.byte	0x04, 0x17
        /*002a*/ 	.short	(.L_82 - .L_81)
.L_81:
        /*002c*/ 	.word	0x00000000
        /*0030*/ 	.short	0x0001
        /*0032*/ 	.short	0x0008
        /*0034*/ 	.byte	0x00, 0xf5, 0x21, 0x00


	//----- nvinfo : EIATTR_KPARAM_INFO
	.align		4
.L_82:
        /*0038*/ 	.byte	0x04, 0x17
        /*003a*/ 	.short	(.L_84 - .L_83)
.L_83:
        /*003c*/ 	.word	0x00000000
        /*0040*/ 	.short	0x0000
        /*0042*/ 	.short	0x0000
        /*0044*/ 	.byte	0x00, 0xf0, 0x11, 0x00


	//----- nvinfo : EIATTR_SPARSE_MMA_MASK
	.align		4
.L_84:
        /*0048*/ 	.byte	0x03, 0x50
        /*004a*/ 	.short	0x0000


	//----- nvinfo : EIATTR_MAXREG_COUNT
	.align		4
        /*004c*/ 	.byte	0x03, 0x1b
        /*004e*/ 	.short	0x00ff


	//----- nvinfo : EIATTR_MERCURY_ISA_VERSION
	.align		4
        /*0050*/ 	.byte	0x03, 0x5f
        /*0052*/ 	.short	0x0101


	//----- nvinfo : EIATTR_VRC_CTA_INIT_COUNT
	.align		4
        /*0054*/ 	.byte	0x02, 0x4a
	.zero		1
	.zero		1


	//----- nvinfo : EIATTR_EXIT_INSTR_OFFSETS
	.align		4
        /*0058*/ 	.byte	0x04, 0x1c
        /*005a*/ 	.short	(.L_86 - .L_85)


	//   ....[0]....
.L_85:
        /*005c*/ 	.word	0x00000240


	//----- nvinfo : EIATTR_CBANK_PARAM_SIZE
	.align		4
.L_86:
        /*0060*/ 	.byte	0x03, 0x19
        /*0062*/ 	.short	0x001c


	//----- nvinfo : EIATTR_PARAM_CBANK
	.align		4
        /*0064*/ 	.byte	0x04, 0x0a
        /*0066*/ 	.short	(.L_88 - .L_87)
	.align		4
.L_87:
        /*0068*/ 	.word	index@(.nv.constant0._Z10initKerneljPfS_f)
        /*006c*/ 	.short	0x0380
        /*006e*/ 	.short	0x001c


	//----- nvinfo : EIATTR_SW_WAR
	.align		4
.L_88:
        /*0070*/ 	.byte	0x04, 0x36
        /*0072*/ 	.short	(.L_90 - .L_89)
.L_89:
        /*0074*/ 	.word	0x00000008
.L_90:


//--------------------- .nv.info._Z13addDropKerneljPfiii --------------------------
	.section	.nv.info._Z13addDropKerneljPfiii,"",@"SHT_CUDA_INFO"
	.sectionflags	@""
	.align	4


	//----- nvinfo : EIATTR_CUDA_API_VERSION
	.align		4
        /*0000*/ 	.byte	0x04, 0x37
        /*0002*/ 	.short	(.L_92 - .L_91)
.L_91:
        /*0004*/ 	.word	0x00000082


	//----- nvinfo : EIATTR_KPARAM_INFO
	.align		4
.L_92:
        /*0008*/ 	.byte	0x04, 0x17
        /*000a*/ 	.short	(.L_94 - .L_93)
.L_93:
        /*000c*/ 	.word	0x00000000
        /*0010*/ 	.short	0x0004
        /*0012*/ 	.short	0x0018
        /*0014*/ 	.byte	0x00, 0xf0, 0x11, 0x00


	//----- nvinfo : EIATTR_KPARAM_INFO
	.align		4
.L_94:
        /*0018*/ 	.byte	0x04, 0x17
        /*001a*/ 	.short	(.L_96 - .L_95)
.L_95:
        /*001c*/ 	.word	0x00000000
        /*0020*/ 	.short	0x0003
        /*0022*/ 	.short	0x0014
        /*0024*/ 	.byte	0x00, 0xf0, 0x11, 0x00


	//----- nvinfo : EIATTR_KPARAM_INFO
	.align		4
.L_96:
        /*0028*/ 	.byte	0x04, 0x17
        /*002a*/ 	.short	(.L_98 - .L_97)
.L_97:
        /*002c*/ 	.word	0x00000000
        /*0030*/ 	.short	0x0002
        /*0032*/ 	.short	0x0010
        /*0034*/ 	.byte	0x00, 0xf0, 0x11, 0x00


	//----- nvinfo : EIATTR_KPARAM_INFO
	.align		4
.L_98:
        /*0038*/ 	.byte	0x04, 0x17
        /*003a*/ 	.short	(.L_100 - .L_99)
.L_99:
        /*003c*/ 	.word	0x00000000
        /*0040*/ 	.short	0x0001
        /*0042*/ 	.short	0x0008
        /*0044*/ 	.byte	0x00, 0xf5, 0x21, 0x00


	//----- nvinfo : EIATTR_KPARAM_INFO
	.align		4
.L_100:
        /*0048*/ 	.byte	0x04, 0x17
        /*004a*/ 	.short	(.L_102 - .L_101)
.L_101:
        /*004c*/ 	.word	0x00000000
        /*0050*/ 	.short	0x0000
        /*0052*/ 	.short	0x0000
        /*0054*/ 	.byte	0x00, 0xf0, 0x11, 0x00


	//----- nvinfo : EIATTR_SPARSE_MMA_MASK
	.align		4
.L_102:
        /*0058*/ 	.byte	0x03, 0x50
        /*005a*/ 	.short	0x0000


	//----- nvinfo : EIATTR_MAXREG_COUNT
	.align		4
        /*005c*/ 	.byte	0x03, 0x1b
        /*005e*/ 	.short	0x00ff


	//----- nvinfo : EIATTR_MERCURY_ISA_VERSION
	.align		4
        /*0060*/ 	.byte	0x03, 0x5f
        /*0062*/ 	.short	0x0101


	//----- nvinfo : EIATTR_VRC_CTA_INIT_COUNT
	.align		4
        /*0064*/ 	.byte	0x02, 0x4a
	.zero		1
	.zero		1


	//----- nvinfo : EIATTR_EXIT_INSTR_OFFSETS
	.align		4
        /*0068*/ 	.byte	0x04, 0x1c
        /*006a*/ 	.short	(.L_104 - .L_103)


	//   ....[0]....
.L_103:
        /*006c*/ 	.word	0x00000110


	//   ....[1]....
        /*0070*/ 	.word	0x000006a0


	//----- nvinfo : EIATTR_CRS_STACK_SIZE
	.align		4
.L_104:
        /*0074*/ 	.byte	0x04, 0x1e
        /*0076*/ 	.short	(.L_106 - .L_105)
.L_105:
        /*0078*/ 	.word	0x00000000


	//----- nvinfo : EIATTR_CBANK_PARAM_SIZE
	.align		4
.L_106:
        /*007c*/ 	.byte	0x03, 0x19
        /*007e*/ 	.short	0x001c


	//----- nvinfo : EIATTR_PARAM_CBANK
	.align		4
        /*0080*/ 	.byte	0x04, 0x0a
        /*0082*/ 	.short	(.L_108 - .L_107)
	.align		4
.L_107:
        /*0084*/ 	.word	index@(.nv.constant0._Z13addDropKerneljPfiii)
        /*0088*/ 	.short	0x0380
        /*008a*/ 	.short	0x001c


	//----- nvinfo : EIATTR_SW_WAR
	.align		4
.L_108:
        /*008c*/ 	.byte	0x04, 0x36
        /*008e*/ 	.short	(.L_110 - .L_109)
.L_109:
        /*0090*/ 	.word	0x00000008
.L_110:


//--------------------- .nv.info._Z9proKernelP6float4S0_jjPfS1_ --------------------------
	.section	.nv.info._Z9proKernelP6float4S0_jjPfS1_,"",@"SHT_CUDA_INFO"
	.sectionflags	@""
	.align	4


	//----- nvinfo : EIATTR_CUDA_API_VERSION
	.align		4
        /*0000*/ 	.byte	0x04, 0x37
        /*0002*/ 	.short	(.L_112 - .L_111)
.L_111:
        /*0004*/ 	.word	0x00000082


	//----- nvinfo : EIATTR_KPARAM_INFO
	.align		4
.L_112:
        /*0008*/ 	.byte	0x04, 0x17
        /*000a*/ 	.short	(.L_114 - .L_113)
.L_113:
        /*000c*/ 	.word	0x00000000
        /*0010*/ 	.short	0x0005
        /*0012*/ 	.short	0x0020
        /*0014*/ 	.byte	0x00, 0xf5, 0x21, 0x00


	//----- nvinfo : EIATTR_KPARAM_INFO
	.align		4
.L_114:
        /*0018*/ 	.byte	0x04, 0x17
        /*001a*/ 	.short	(.L_116 - .L_115)
.L_115:
        /*001c*/ 	.word	0x00000000
        /*0020*/ 	.short	0x0004
        /*0022*/ 	.short	0x0018
        /*0024*/ 	.byte	0x00, 0xf5, 0x21, 0x00


	//----- nvinfo : EIATTR_KPARAM_INFO
	.align		4
.L_116:
        /*0028*/ 	.byte	0x04, 0x17
        /*002a*/ 	.short	(.L_118 - .L_117)
.L_117:
        /*002c*/ 	.word	0x00000000
        /*0030*/ 	.short	0x0003
        /*0032*/ 	.short	0x0014
        /*0034*/ 	.byte	0x00, 0xf0, 0x11, 0x00


	//----- nvinfo : EIATTR_KPARAM_INFO
	.align		4
.L_118:
        /*0038*/ 	.byte	0x04, 0x17
        /*003a*/ 	.short	(.L_120 - .L_119)
.L_119:
        /*003c*/ 	.word	0x00000000
        /*0040*/ 	.short	0x0002
        /*0042*/ 	.short	0x0010
        /*0044*/ 	.byte	0x00, 0xf0, 0x11, 0x00


	//----- nvinfo : EIATTR_KPARAM_INFO
	.align		4
.L_120:
        /*0048*/ 	.byte	0x04, 0x17
        /*004a*/ 	.short	(.L_122 - .L_121)
.L_121:
        /*004c*/ 	.word	0x00000000
        /*0050*/ 	.short	0x0001
        /*0052*/ 	.short	0x0008
        /*0054*/ 	.byte	0x00, 0xf5, 0x21, 0x00


	//----- nvinfo : EIATTR_KPARAM_INFO
	.align		4
.L_122:
        /*0058*/ 	.byte	0x04, 0x17
        /*005a*/ 	.short	(.L_124 - .L_123)
.L_123:
        /*005c*/ 	.word	0x00000000
        /*0060*/ 	.short	0x0000
        /*0062*/ 	.short	0x0000
        /*0064*/ 	.byte	0x00, 0xf5, 0x21, 0x00


	//----- nvinfo : EIATTR_SPARSE_MMA_MASK
	.align		4
.L_124:
        /*0068*/ 	.byte	0x03, 0x50
        /*006a*/ 	.short	0x0000


	//----- nvinfo : EIATTR_MAXREG_COUNT
	.align		4
        /*006c*/ 	.byte	0x03, 0x1b
        /*006e*/ 	.short	0x00ff


	//----- nvinfo : EIATTR_MERCURY_ISA_VERSION
	.align		4
        /*0070*/ 	.byte	0x03, 0x5f
        /*0072*/ 	.short	0x0101


	//----- nvinfo : EIATTR_VRC_CTA_INIT_COUNT
	.align		4
        /*0074*/ 	.byte	0x02, 0x4a
	.zero		1
	.zero		1


	//----- nvinfo : EIATTR_EXIT_INSTR_OFFSETS
	.align		4
        /*0078*/ 	.byte	0x04, 0x1c
        /*007a*/ 	.short	(.L_126 - .L_125)


	//   ....[0]....
.L_125:
        /*007c*/ 	.word	0x00000d10


	//----- nvinfo : EIATTR_CRS_STACK_SIZE
	.align		4
.L_126:
        /*0080*/ 	.byte	0x04, 0x1e
        /*0082*/ 	.short	(.L_128 - .L_127)
.L_127:
        /*0084*/ 	.word	0x00000000


	//----- nvinfo : EIATTR_CBANK_PARAM_SIZE
	.align		4
.L_128:
        /*0088*/ 	.byte	0x03, 0x19
        /*008a*/ 	.short	0x0028


	//----- nvinfo : EIATTR_PARAM_CBANK
	.align		4
        /*008c*/ 	.byte	0x04, 0x0a
        /*008e*/ 	.short	(.L_130 - .L_129)
	.align		4
.L_129:
        /*0090*/ 	.word	index@(.nv.constant0._Z9proKernelP6float4S0_jjPfS1_)
        /*0094*/ 	.short	0x0380
        /*0096*/ 	.short	0x0028


	//----- nvinfo : EIATTR_SW_WAR
	.align		4
.L_130:
        /*0098*/ 	.byte	0x04, 0x36
        /*009a*/ 	.short	(.L_132 - .L_131)
.L_131:
        /*009c*/ 	.word	0x00000008
.L_132:


//--------------------- .nv.info._Z12normalKernelP6float4S0_jj --------------------------
	.section	.nv.info._Z12normalKernelP6float4S0_jj,"",@"SHT_CUDA_INFO"
	.sectionflags	@""
	.align	4


	//----- nvinfo : EIATTR_CUDA_API_VERSION
	.align		4
        /*0000*/ 	.byte	0x04, 0x37
        /*0002*/ 	.short	(.L_134 - .L_133)
.L_133:
        /*0004*/ 	.word	0x00000082


	//----- nvinfo : EIATTR_KPARAM_INFO
	.align		4
.L_134:
        /*0008*/ 	.byte	0x04, 0x17
        /*000a*/ 	.short	(.L_136 - .L_135)
.L_135:
        /*000c*/ 	.word	0x00000000
        /*0010*/ 	.short	0x0003
        /*0012*/ 	.short	0x0014
        /*0014*/ 	.byte	0x00, 0xf0, 0x11, 0x00


	//----- nvinfo : EIATTR_KPARAM_INFO
	.align		4
.L_136:
        /*0018*/ 	.byte	0x04, 0x17
        /*001a*/ 	.short	(.L_138 - .L_137)
.L_137:
        /*001c*/ 	.word	0x00000000
        /*0020*/ 	.short	0x0002
        /*0022*/ 	.short	0x0010
        /*0024*/ 	.byte	0x00, 0xf0, 0x11, 0x00


	//----- nvinfo : EIATTR_KPARAM_INFO
	.align		4
.L_138:
        /*0028*/ 	.byte	0x04, 0x17
        /*002a*/ 	.short	(.L_140 - .L_139)
.L_139:
        /*002c*/ 	.word	0x00000000
        /*0030*/ 	.short	0x0001
        /*0032*/ 	.short	0x0008
        /*0034*/ 	.byte	0x00, 0xf5, 0x21, 0x00


	//----- nvinfo : EIATTR_KPARAM_INFO
	.align		4
.L_140:
        /*0038*/ 	.byte	0x04, 0x17
        /*003a*/ 	.short	(.L_142 - .L_141)
.L_141:
        /*003c*/ 	.word	0x00000000
        /*0040*/ 	.short	0x0000
        /*0042*/ 	.short	0x0000
        /*0044*/ 	.byte	0x00, 0xf5, 0x21, 0x00


	//----- nvinfo : EIATTR_SPARSE_MMA_MASK
	.align		4
.L_142:
        /*0048*/ 	.byte	0x03, 0x50
        /*004a*/ 	.short	0x0000


	//----- nvinfo : EIATTR_MAXREG_COUNT
	.align		4
        /*004c*/ 	.byte	0x03, 0x1b
        /*004e*/ 	.short	0x00ff


	//----- nvinfo : EIATTR_MERCURY_ISA_VERSION
	.align		4
        /*0050*/ 	.byte	0x03, 0x5f
        /*0052*/ 	.short	0x0101


	//----- nvinfo : EIATTR_VRC_CTA_INIT_COUNT
	.align		4
        /*0054*/ 	.byte	0x02, 0x4a
	.zero		1
	.zero		1


	//----- nvinfo : EIATTR_EXIT_INSTR_OFFSETS
	.align		4
        /*0058*/ 	.byte	0x04, 0x1c
        /*005a*/ 	.short	(.L_144 - .L_143)


	//   ....[0]....
.L_143:
        /*005c*/ 	.word	0x00000230


	//----- nvinfo : EIATTR_CBANK_PARAM_SIZE
	.align		4
.L_144:
        /*0060*/ 	.byte	0x03, 0x19
        /*0062*/ 	.short	0x0018


	//----- nvinfo : EIATTR_PARAM_CBANK
	.align		4
        /*0064*/ 	.byte	0x04, 0x0a
        /*0066*/ 	.short	(.L_146 - .L_145)
	.align		4
.L_145:
        /*0068*/ 	.word	index@(.nv.constant0._Z12normalKernelP6float4S0_jj)
        /*006c*/ 	.short	0x0380
        /*006e*/ 	.short	0x0018


	//----- nvinfo : EIATTR_SW_WAR
	.align		4
.L_146:
        /*0070*/ 	.byte	0x04, 0x36
        /*0072*/ 	.short	(.L_148 - .L_147)
.L_147:
        /*0074*/ 	.word	0x00000008
.L_148:


//--------------------- .nv.info._Z10stepKerneljPfS_ff --------------------------
	.section	.nv.info._Z10stepKerneljPfS_ff,"",@"SHT_CUDA_INFO"
	.sectionflags	@""
	.align	4


	//----- nvinfo : EIATTR_CUDA_API_VERSION
	.align		4
        /*0000*/ 	.byte	0x04, 0x37
        /*0002*/ 	.short	(.L_150 - .L_149)
.L_149:
        /*0004*/ 	.word	0x00000082


	//----- nvinfo : EIATTR_KPARAM_INFO
	.align		4
.L_150:
        /*0008*/ 	.byte	0x04, 0x17
        /*000a*/ 	.short	(.L_152 - .L_151)
.L_151:
        /*000c*/ 	.word	0x00000000
        /*0010*/ 	.short	0x0004
        /*0012*/ 	.short	0x001c
        /*0014*/ 	.byte	0x00, 0xf0, 0x11, 0x00


	//----- nvinfo : EIATTR_KPARAM_INFO
	.align		4
.L_152:
        /*0018*/ 	.byte	0x04, 0x17
        /*001a*/ 	.short	(.L_154 - .L_153)
.L_153:
        /*001c*/ 	.word	0x00000000
        /*0020*/ 	.short	0x0003
        /*0022*/ 	.short	0x0018
        /*0024*/ 	.byte	0x00, 0xf0, 0x11, 0x00


	//----- nvinfo : EIATTR_KPARAM_INFO
	.align		4
.L_154:
        /*0028*/ 	.byte	0x04, 0x17
        /*002a*/ 	.short	(.L_156 - .L_155)
.L_155:
        /*002c*/ 	.word	0x00000000
        /*0030*/ 	.short	0x0002
        /*0032*/ 	.short	0x0010
        /*0034*/ 	.byte	0x00, 0xf5, 0x21, 0x00


	//----- nvinfo : EIATTR_KPARAM_INFO
	.align		4
.L_156:
        /*0038*/ 	.byte	0x04, 0x17
        /*003a*/ 	.short	(.L_158 - .L_157)
.L_157:
        /*003c*/ 	.word	0x00000000
        /*0040*/ 	.short	0x0001
        /*0042*/ 	.short	0x0008
        /*0044*/ 	.byte	0x00, 0xf5, 0x21, 0x00


	//----- nvinfo : EIATTR_KPARAM_INFO
	.align		4
.L_158:
        /*0048*/ 	.byte	0x04, 0x17
        /*004a*/ 	.short	(.L_160 - .L_159)
.L_159:
        /*004c*/ 	.word	0x00000000
        /*0050*/ 	.short	0x0000
        /*0052*/ 	.short	0x0000
        /*0054*/ 	.byte	0x00, 0xf0, 0x11, 0x00


	//----- nvinfo : EIATTR_SPARSE_MMA_MASK
	.align		4
.L_160:
        /*0058*/ 	.byte	0x03, 0x50
        /*005a*/ 	.short	0x0000


	//----- nvinfo : EIATTR_MAXREG_COUNT
	.align		4
        /*005c*/ 	.byte	0x03, 0x1b
        /*005e*/ 	.short	0x00ff


	//----- nvinfo : EIATTR_MERCURY_ISA_VERSION
	.align		4
        /*0060*/ 	.byte	0x03, 0x5f
        /*0062*/ 	.short	0x0101


	//----- nvinfo : EIATTR_VRC_CTA_INIT_COUNT
	.align		4
        /*0064*/ 	.byte	0x02, 0x4a
	.zero		1
	.zero		1


	//----- nvinfo : EIATTR_EXIT_INSTR_OFFSETS
	.align		4
        /*0068*/ 	.byte	0x04, 0x1c
        /*006a*/ 	.short	(.L_162 - .L_161)


	//   ....[0]....
.L_161:
        /*006c*/ 	.word	0x00000130


	//   ....[1]....
        /*0070*/ 	.word	0x000032b0


	//----- nvinfo : EIATTR_CRS_STACK_SIZE
	.align		4
.L_162:
        /*0074*/ 	.byte	0x04, 0x1e
        /*0076*/ 	.short	(.L_164 - .L_163)
.L_163:
        /*0078*/ 	.word	0x00000000


	//----- nvinfo : EIATTR_CBANK_PARAM_SIZE
	.align		4
.L_164:
        /*007c*/ 	.byte	0x03, 0x19
        /*007e*/ 	.short	0x0020


	//----- nvinfo : EIATTR_PARAM_CBANK
	.align		4
        /*0080*/ 	.byte	0x04, 0x0a
        /*0082*/ 	.short	(.L_166 - .L_165)
	.align		4
.L_165:
        /*0084*/ 	.word	index@(.nv.constant0._Z10stepKerneljPfS_ff)
        /*0088*/ 	.short	0x0380
        /*008a*/ 	.short	0x0020


	//----- nvinfo : EIATTR_SW_WAR
	.align		4
.L_166:
        /*008c*/ 	.byte	0x04, 0x36
        /*008e*/ 	.short	(.L_168 - .L_167)
.L_167:
        /*0090*/ 	.word	0x00000008
.L_168:


//--------------------- .nv.callgraph             --------------------------
	.section	.nv.callgraph,"",@"SHT_CUDA_CALLGRAPH"
	.align	4
	.sectionentsize	8
	.align		4
        /*0000*/ 	.word	0x00000000
	.align		4
        /*0004*/ 	.word	0xffffffff
	.align		4
        /*0008*/ 	.word	0x00000000
	.align		4
        /*000c*/ 	.word	0xfffffffe
	.align		4
        /*0010*/ 	.word	0x00000000
	.align		4
        /*0014*/ 	.word	0xfffffffd
	.align		4
        /*0018*/ 	.word	0x00000000
	.align		4
        /*001c*/ 	.word	0xfffffffc


//--------------------- .nv.constant3             --------------------------
	.section	.nv.constant3,"a",@progbits
	.align	4
.nv.constant3:
	.type		dx,@object
	.size		dx,(dy - dx)
dx:
        /*0000*/ 	.byte	0x00, 0x00, 0x00, 0x00, 0xff, 0xff, 0xff, 0xff, 0xff, 0xff, 0xff, 0xff, 0x00, 0x00, 0x00, 0x00
        /*0010*/ 	.byte	0x01, 0x00, 0x00, 0x00, 0x01, 0x00, 0x00, 0x00, 0x01, 0x00, 0x00, 0x00, 0x00, 0x00, 0x00, 0x00
        /*0020*/ 	.byte	0xff, 0xff, 0xff, 0xff
	.type		dy,@object
	.size		dy,(w - dy)
dy:
        /*0024*/ 	.byte	0x00, 0x00, 0x00, 0x00, 0x00, 0x00, 0x00, 0x00, 0x01, 0x00, 0x00, 0x00, 0x01, 0x00, 0x00, 0x00
        /*0034*/ 	.byte	0x01, 0x00, 0x00, 0x00, 0x00, 0x00, 0x00, 0x00, 0xff, 0xff, 0xff, 0xff, 0xff, 0xff, 0xff, 0xff
        /*0044*/ 	.byte	0xff, 0xff, 0xff, 0xff, 0x00, 0x00, 0x00, 0x00
	.type		w,@object
	.size		w,(v_x - w)
w:
        /*004c*/ 	.byte	0x39, 0x8e, 0xe3, 0x3e, 0x39, 0x8e, 0xe3, 0x3d, 0x39, 0x8e, 0xe3, 0x3c, 0x39, 0x8e, 0xe3, 0x3d
        /*005c*/ 	.byte	0x39, 0x8e, 0xe3, 0x3c, 0x39, 0x8e, 0xe3, 0x3d, 0x39, 0x8e, 0xe3, 0x3c, 0x39, 0x8e, 0xe3, 0x3d
        /*006c*/ 	.byte	0x39, 0x8e, 0xe3, 0x3c
	.type		v_x,@object
	.size		v_x,(v_y - v_x)
v_x:
        /*0070*/ 	.byte	0x00, 0x00, 0x00, 0x00, 0x00, 0x00, 0x00, 0x40, 0x00, 0x00, 0x00, 0x40, 0x00, 0x00, 0x00, 0x00
        /*0080*/ 	.byte	0x00, 0x00, 0x00, 0xc0, 0x00, 0x00, 0x00, 0xc0, 0x00, 0x00, 0x00, 0xc0, 0x00, 0x00, 0x00, 0x00
        /*0090*/ 	.byte	0x00, 0x00, 0x00, 0x40
	.type		v_y,@object
	.size		v_y,(cs2 - v_y)
v_y:
        /*0094*/ 	.byte	0x00, 0x00, 0x00, 0x00, 0x00, 0x00, 0x00, 0x00, 0x00, 0x00, 0x00, 0x40, 0x00, 0x00, 0x00, 0x40
        /*00a4*/ 	.byte	0x00, 0x00, 0x00, 0x40, 0x00, 0x00, 0x00, 0x00, 0x00, 0x00, 0x00, 0xc0, 0x00, 0x00, 0x00, 0xc0
        /*00b4*/ 	.byte	0x00, 0x00, 0x00, 0xc0
	.type		cs2,@object
	.size		cs2,(tau - cs2)
cs2:
        /*00b8*/ 	.byte	0xab, 0xaa, 0xaa, 0x3f
	.type		tau,@object
	.size		tau,(.L_6 - tau)
tau:
        /*00bc*/ 	.byte	0xcd, 0xcc, 0x4c, 0x3f
.L_6:


//--------------------- .text._Z17createBlockKerneljPfiiii --------------------------
	.section	.text._Z17createBlockKerneljPfiiii,"ax",@progbits
	.align	128
        .global         _Z17createBlockKerneljPfiiii
        .type           _Z17createBlockKerneljPfiiii,@function
        .size           _Z17createBlockKerneljPfiiii,(.L_x_122 - _Z17createBlockKerneljPfiiii)
        .other          _Z17createBlockKerneljPfiiii,@"STO_CUDA_ENTRY STV_DEFAULT"
_Z17createBlockKerneljPfiiii:
.text._Z17createBlockKerneljPfiiii:
[----:B------:R-:W-:Y:S01]  /*0000*/  LDC R1, c[0x0][0x37c] ;  /* 0x0000df00ff017b82 */ /* 0x000fe20000000800 */
[----:B------:R-:W0:Y:S07]  /*0010*/  S2R R0, SR_TID.X ;  /* 0x0000000000007919 */ /* 0x000e2e0000002100 */
[----:B------:R-:W0:Y:S01]  /*0020*/  LDC R3, c[0x0][0x360] ;  /* 0x0000d800ff037b82 */ /* 0x000e220000000800 */
[----:B------:R-:W1:Y:S01]  /*0030*/  LDCU.128 UR8, c[0x0][0x390] ;  /* 0x00007200ff0877ac */ /* 0x000e620008000c00 */
[----:B------:R-:W2:Y:S06]  /*0040*/  S2R R5, SR_TID.Y ;  /* 0x0000000000057919 */ /* 0x000eac0000002200 */
[----:B------:R-:W0:Y:S08]  /*0050*/  S2UR UR4, SR_CTAID.X ;  /* 0x00000000000479c3 */ /* 0x000e300000002500 */
[----:B------:R-:W2:Y:S08]  /*0060*/  S2UR UR5, SR_CTAID.Y ;  /* 0x00000000000579c3 */ /* 0x000eb00000002600 */
[----:B------:R-:W2:Y:S01]  /*0070*/  LDC R2, c[0x0][0x364] ;  /* 0x0000d900ff027b82 */ /* 0x000ea20000000800 */
[----:B0-----:R-:W-:Y:S01]  /*0080*/  IMAD R0, R3, UR4, R0 ;  /* 0x0000000403007c24 */ /* 0x001fe2000f8e0200 */
[----:B------:R-:W0:Y:S04]  /*0090*/  LDCU UR4, c[0x0][0x380] ;  /* 0x00007000ff0477ac */ /* 0x000e280008000800 */
[----:B-1----:R-:W-:-:S04]  /*00a0*/  ISETP.GT.AND P0, PT, R0, UR10, PT ;  /* 0x0000000a00007c0c */ /* 0x002fc8000bf04270 */
[----:B------:R-:W-:Y:S01]  /*00b0*/  ISETP.GE.AND P0, PT, R0, UR8, !P0 ;  /* 0x0000000800007c0c */ /* 0x000fe2000c706270 */
[----:B--2---:R-:W-:Y:S02]  /*00c0*/  IMAD R5, R2, UR5, R5 ;  /* 0x0000000502057c24 */ /* 0x004fe4000f8e0205 */
[----:B------:R-:W1:Y:S02]  /*00d0*/  LDC.64 R2, c[0x0][0x388] ;  /* 0x0000e200ff027b82 */ /* 0x000e640000000a00 */
[C---:B0-----:R-:W-:Y:S01]  /*00e0*/  IMAD R0, R5.reuse, UR4, R0 ;  /* 0x0000000405007c24 */ /* 0x041fe2000f8e0200 */
[----:B------:R-:W-:-:S04]  /*00f0*/  ISETP.GT.AND P1, PT, R5, UR11, PT ;  /* 0x0000000b05007c0c */ /* 0x000fc8000bf24270 */
[----:B------:R-:W-:-:S04]  /*0100*/  ISETP.GE.AND P1, PT, R5, UR9, !P1 ;  /* 0x0000000905007c0c */ /* 0x000fc8000cf26270 */
[----:B------:R-:W-:-:S13]  /*0110*/  PLOP3.LUT P0, PT, P0, P1, PT, 0x80, 0x8 ;  /* 0x000000000008781c */ /* 0x000fda0000703070 */
[----:B------:R-:W-:Y:S05]  /*0120*/  @!P0 EXIT ;  /* 0x000000000000894d */ /* 0x000fea0003800000 */
[----:B------:R-:W0:Y:S01]  /*0130*/  LDCU.64 UR4, c[0x0][0x358] ;  /* 0x00006b00ff0477ac */ /* 0x000e220008000a00 */
[----:B------:R-:W-:-:S04]  /*0140*/  IMAD R5, R0, 0x9, RZ ;  /* 0x0000000900057824 */ /* 0x000fc800078e02ff */
[----:B-1----:R-:W-:-:S05]  /*0150*/  IMAD.WIDE R2, R5, 0x4, R2 ;  /* 0x0000000405027825 */ /* 0x002fca00078e0202 */
[----:B0-----:R-:W2:Y:S02]  /*0160*/  LDG.E R0, desc[UR4][R2.64] ;  /* 0x0000000402007981 */ /* 0x001ea4000c1e1900 */
[----:B--2---:R-:W-:-:S13]  /*0170*/  FSETP.GT.AND P0, PT, R0, RZ, PT ;  /* 0x000000ff0000720b */ /* 0x004fda0003f04000 */
[----:B------:R-:W-:-:S05]  /*0180*/  @P0 IMAD.MOV.U32 R5, RZ, RZ, -0x3b860000 ;  /* 0xc47a0000ff050424 */ /* 0x000fca00078e00ff */
[----:B------:R0:W-:Y:S01]  /*0190*/  @P0 STG.E desc[UR4][R2.64], R5 ;  /* 0x0000000502000986 */ /* 0x0001e2000c101904 */
[----:B------:R-:W-:Y:S05]  /*01a0*/  @P0 EXIT ;  /* 0x000000000000094d */ /* 0x000fea0003800000 */
[----:B0-----:R-:W-:-:S05]  /*01b0*/  HFMA2 R5, -RZ, RZ, 1.44921875, -19.203125 ;  /* 0x3dcccccdff057431 */ /* 0x001fca00000001ff */
[----:B------:R-:W-:Y:S01]  /*01c0*/  STG.E desc[UR4][R2.64], R5 ;  /* 0x0000000502007986 */ /* 0x000fe2000c101904 */
[----:B------:R-:W-:Y:S05]  /*01d0*/  EXIT ;  /* 0x000000000000794d */ /* 0x000fea0003800000 */
.L_x_0:
[----:B------:R-:W-:-:S00]  /*01e0*/  BRA `(.L_x_0) ;  /* 0xfffffffc00fc7947 */ /* 0x000fc0000383ffff */
[----:B------:R-:W-:-:S00]  /*01f0*/  NOP ;  /* 0x0000000000007918 */ /* 0x000fc00000000000 */
        /* <DEDUP_REMOVED lines=8> */
.L_x_122:


//--------------------- .text._Z10initKerneljPfS_f --------------------------
	.section	.text._Z10initKerneljPfS_f,"ax",@progbits
	.align	128
        .global         _Z10initKerneljPfS_f
        .type           _Z10initKerneljPfS_f,@function
        .size           _Z10initKerneljPfS_f,(.L_x_123 - _Z10initKerneljPfS_f)
        .other          _Z10initKerneljPfS_f,@"STO_CUDA_ENTRY STV_DEFAULT"
_Z10initKerneljPfS_f:
.text._Z10initKerneljPfS_f:
[----:B------:R-:W-:Y:S01]  /*0000*/  LDC R1, c[0x0][0x37c] ;  /* 0x0000df00ff017b82 */ /* 0x000fe20000000800 */
[----:B------:R-:W0:Y:S07]  /*0010*/  S2R R0, SR_TID.X ;  /* 0x0000000000007919 */ /* 0x000e2e0000002100 */
[----:B------:R-:W0:Y:S01]  /*0020*/  S2UR UR4, SR_CTAID.X ;  /* 0x00000000000479c3 */ /* 0x000e220000002500 */
[----:B------:R-:W1:Y:S01]  /*0030*/  LDCU UR7, c[0x0][0x380] ;  /* 0x00007000ff0777ac */ /* 0x000e620008000800 */
[----:B------:R-:W2:Y:S06]  /*0040*/  S2R R6, SR_TID.Y ;  /* 0x0000000000067919 */ /* 0x000eac0000002200 */
[----:B------:R-:W0:Y:S08]  /*0050*/  LDC R7, c[0x0][0x360] ;  /* 0x0000d800ff077b82 */ /* 0x000e300000000800 */
[----:B------:R-:W2:Y:S08]  /*0060*/  S2UR UR6, SR_CTAID.Y ;  /* 0x00000000000679c3 */ /* 0x000eb00000002600 */
[----:B------:R-:W2:Y:S08]  /*0070*/  LDC R9, c[0x0][0x364] ;  /* 0x0000d900ff097b82 */ /* 0x000eb00000000800 */
[----:B------:R-:W3:Y:S01]  /*0080*/  LDC.64 R2, c[0x0][0x390] ;  /* 0x0000e400ff027b82 */ /* 0x000ee20000000a00 */
[----:B0-----:R-:W-:Y:S01]  /*0090*/  IMAD R0, R7, UR4, R0 ;  /* 0x0000000407007c24 */ /* 0x001fe2000f8e0200 */
[----:B------:R-:W0:Y:S06]  /*00a0*/  LDCU.64 UR4, c[0x0][0x358] ;  /* 0x00006b00ff0477ac */ /* 0x000e2c0008000a00 */
[----:B------:R-:W4:Y:S08]  /*00b0*/  LDC.64 R4, c[0x0][0x388] ;  /* 0x0000e200ff047b82 */ /* 0x000f300000000a00 */
[----:B------:R-:W0:Y:S01]  /*00c0*/  LDC R11, c[0x0][0x398] ;  /* 0x0000e600ff0b7b82 */ /* 0x000e220000000800 */
[----:B--2---:R-:W-:-:S04]  /*00d0*/  IMAD R7, R9, UR6, R6 ;  /* 0x0000000609077c24 */ /* 0x004fc8000f8e0206 */
[----:B-1----:R-:W-:-:S05]  /*00e0*/  IMAD R0, R7, UR7, R0 ;  /* 0x0000000707007c24 */ /* 0x002fca000f8e0200 */
[----:B------:R-:W-:-:S05]  /*00f0*/  LEA R7, R0, R0, 0x3 ;  /* 0x0000000000077211 */ /* 0x000fca00078e18ff */
[----:B---3--:R-:W-:-:S04]  /*0100*/  IMAD.WIDE R2, R7, 0x4, R2 ;  /* 0x0000000407027825 */ /* 0x008fc800078e0202 */
[----:B----4-:R-:W-:Y:S01]  /*0110*/  IMAD.WIDE R4, R7, 0x4, R4 ;  /* 0x0000000407047825 */ /* 0x010fe200078e0204 */
[----:B0-----:R-:W-:Y:S04]  /*0120*/  STG.E desc[UR4][R2.64], R11 ;  /* 0x0000000b02007986 */ /* 0x001fe8000c101904 */
[----:B------:R-:W-:Y:S04]  /*0130*/  STG.E desc[UR4][R4.64], R11 ;  /* 0x0000000b04007986 */ /* 0x000fe8000c101904 */
        /* <DEDUP_REMOVED lines=15> */
[----:B------:R-:W-:Y:S01]  /*0230*/  STG.E desc[UR4][R4.64+0x20], R11 ;  /* 0x0000200b04007986 */ /* 0x000fe2000c101904 */
[----:B------:R-:W-:Y:S05]  /*0240*/  EXIT ;  /* 0x000000000000794d */ /* 0x000fea0003800000 */
.L_x_1:
        /* <DEDUP_REMOVED lines=11> */
.L_x_123:


//--------------------- .text._Z13addDropKerneljPfiii --------------------------
	.section	.text._Z13addDropKerneljPfiii,"ax",@progbits
	.align	128
        .global         _Z13addDropKerneljPfiii
        .type           _Z13addDropKerneljPfiii,@function
        .size           _Z13addDropKerneljPfiii,(.L_x_117 - _Z13addDropKerneljPfiii)
        .other          _Z13addDropKerneljPfiii,@"STO_CUDA_ENTRY STV_DEFAULT"
_Z13addDropKerneljPfiii:
.text._Z13addDropKerneljPfiii:
[----:B------:R-:W-:Y:S01]  /*0000*/  LDC R1, c[0x0][0x37c] ;  /* 0x0000df00ff017b82 */ /* 0x000fe20000000800 */
[----:B------:R-:W0:Y:S07]  /*0010*/  S2R R2, SR_TID.X ;  /* 0x0000000000027919 */ /* 0x000e2e0000002100 */
[----:B------:R-:W0:Y:S01]  /*0020*/  S2UR UR5, SR_CTAID.X ;  /* 0x00000000000579c3 */ /* 0x000e220000002500 */
[----:B------:R-:W1:Y:S01]  /*0030*/  LDCU.64 UR8, c[0x0][0x390] ;  /* 0x00007200ff0877ac */ /* 0x000e620008000a00 */
[----:B------:R-:W2:Y:S01]  /*0040*/  S2R R0, SR_TID.Y ;  /* 0x0000000000007919 */ /* 0x000ea20000002200 */
[----:B------:R-:W3:Y:S05]  /*0050*/  LDCU UR4, c[0x0][0x398] ;  /* 0x00007300ff0477ac */ /* 0x000eea0008000800 */
[----:B------:R-:W0:Y:S08]  /*0060*/  LDC R3, c[0x0][0x360] ;  /* 0x0000d800ff037b82 */ /* 0x000e300000000800 */
[----:B------:R-:W2:Y:S01]  /*0070*/  S2UR UR6, SR_CTAID.Y ;  /* 0x00000000000679c3 */ /* 0x000ea20000002600 */
[----:B---3--:R-:W-:-:S07]  /*0080*/  UIMAD UR4, UR4, UR4, URZ ;  /* 0x00000004040472a4 */ /* 0x008fce000f8e02ff */
[----:B------:R-:W2:Y:S01]  /*0090*/  LDC R5, c[0x0][0x364] ;  /* 0x0000d900ff057b82 */ /* 0x000ea20000000800 */
[----:B0-----:R-:W-:Y:S02]  /*00a0*/  IMAD R2, R3, UR5, R2 ;  /* 0x0000000503027c24 */ /* 0x001fe4000f8e0202 */
[----:B--2---:R-:W-:-:S03]  /*00b0*/  IMAD R3, R5, UR6, R0 ;  /* 0x0000000605037c24 */ /* 0x004fc6000f8e0200 */
[----:B-1----:R-:W-:Y:S02]  /*00c0*/  IADD3 R0, PT, PT, -R2, UR8, RZ ;  /* 0x0000000802007c10 */ /* 0x002fe4000fffe1ff */
[----:B------:R-:W-:-:S03]  /*00d0*/  IADD3 R5, PT, PT, -R3, UR9, RZ ;  /* 0x0000000903057c10 */ /* 0x000fc6000fffe1ff */
[----:B------:R-:W-:-:S04]  /*00e0*/  IMAD R4, R0, R0, RZ ;  /* 0x0000000000047224 */ /* 0x000fc800078e02ff */
[----:B------:R-:W-:-:S05]  /*00f0*/  IMAD R4, R5, R5, R4 ;  /* 0x0000000505047224 */ /* 0x000fca00078e0204 */
[----:B------:R-:W-:-:S13]  /*0100*/  ISETP.GE.U32.AND P0, PT, R4, UR4, PT ;  /* 0x0000000404007c0c */ /* 0x000fda000bf06070 */
[----:B------:R-:W-:Y:S05]  /*0110*/  @P0 EXIT ;  /* 0x000000000000094d */ /* 0x000fea0003800000 */
[----:B------:R-:W-:Y:S01]  /*0120*/  I2FP.F32.U32 R9, UR4 ;  /* 0x0000000400097c45 */ /* 0x000fe20008201000 */
[----:B------:R-:W-:Y:S01]  /*0130*/  VIADD R7, R2, -UR8 ;  /* 0x8000000802077c36 */ /* 0x000fe20008000000 */
[----:B------:R-:W0:Y:S01]  /*0140*/  LDCU UR5, c[0x0][0x380] ;  /* 0x00007000ff0577ac */ /* 0x000e220008000800 */
[----:B------:R-:W-:Y:S01]  /*0150*/  VIADD R4, R3, -UR9 ;  /* 0x8000000903047c36 */ /* 0x000fe20008000000 */
[----:B------:R-:W1:Y:S01]  /*0160*/  MUFU.RCP R6, R9 ;  /* 0x0000000900067308 */ /* 0x000e620000001000 */
[----:B------:R-:W-:Y:S01]  /*0170*/  IMAD R0, R0, R7, UR4 ;  /* 0x0000000400007e24 */ /* 0x000fe2000f8e0207 */
[----:B------:R-:W-:Y:S03]  /*0180*/  BSSY.RECONVERGENT B0, `(.L_x_2) ;  /* 0x000000f000007945 */ /* 0x000fe60003800200 */
[----:B------:R-:W-:-:S05]  /*0190*/  IMAD R0, R5, R4, R0 ;  /* 0x0000000405007224 */ /* 0x000fca00078e0200 */
[----:B------:R-:W-:-:S04]  /*01a0*/  I2FP.F32.S32 R0, R0 ;  /* 0x0000000000007245 */ /* 0x000fc80000201400 */
[----:B------:R-:W2:Y:S01]  /*01b0*/  FCHK P0, R0, R9 ;  /* 0x0000000900007302 */ /* 0x000ea20000000000 */
[----:B0-----:R-:W-:Y:S02]  /*01c0*/  IMAD R4, R3, UR5, R2 ;  /* 0x0000000503047c24 */ /* 0x001fe4000f8e0202 */
[----:B-1----:R-:W-:Y:S02]  /*01d0*/  FFMA R5, -R9, R6, 1 ;  /* 0x3f80000009057423 */ /* 0x002fe40000000106 */
[----:B------:R-:W-:Y:S02]  /*01e0*/  IMAD R4, R4, 0x9, RZ ;  /* 0x0000000904047824 */ /* 0x000fe400078e02ff */
[----:B------:R-:W-:-:S04]  /*01f0*/  FFMA R5, R6, R5, R6 ;  /* 0x0000000506057223 */ /* 0x000fc80000000006 */
[----:B------:R-:W-:-:S04]  /*0200*/  FFMA R6, R0, R5, RZ ;  /* 0x0000000500067223 */ /* 0x000fc800000000ff */
[----:B------:R-:W-:-:S04]  /*0210*/  FFMA R2, -R9, R6, R0 ;  /* 0x0000000609027223 */ /* 0x000fc80000000100 */
[----:B------:R-:W-:Y:S01]  /*0220*/  FFMA R12, R5, R2, R6 ;  /* 0x00000002050c7223 */ /* 0x000fe20000000006 */
[----:B--2---:R-:W-:Y:S06]  /*0230*/  @!P0 BRA `(.L_x_3) ;  /* 0x00000000000c8947 */ /* 0x004fec0003800000 */
[----:B------:R-:W-:-:S07]  /*0240*/  MOV R2, 0x260 ;  /* 0x0000026000027802 */ /* 0x000fce0000000f00 */
[----:B------:R-:W-:Y:S05]  /*0250*/  CALL.REL.NOINC `($__internal_1_$__cuda_sm3x_div_rn_noftz_f32_slowpath) ;  /* 0x0000000800587944 */ /* 0x000fea0003c00000 */
[----:B------:R-:W-:-:S07]  /*0260*/  IMAD.MOV.U32 R12, RZ, RZ, R0 ;  /* 0x000000ffff0c7224 */ /* 0x000fce00078e0000 */
.L_x_3:
[----:B------:R-:W-:Y:S05]  /*0270*/  BSYNC.RECONVERGENT B0 ;  /* 0x0000000000007941 */ /* 0x000fea0003800200 */
.L_x_2:
[----:B------:R-:W0:Y:S01]  /*0280*/  MUFU.RCP64H R3, 44 ;  /* 0x4046000000037908 */ /* 0x000e220000001800 */
[----:B------:R-:W-:Y:S01]  /*0290*/  IMAD.MOV.U32 R8, RZ, RZ, 0x0 ;  /* 0x00000000ff087424 */ /* 0x000fe200078e00ff */
[----:B------:R-:W1:Y:S01]  /*02a0*/  LDCU.64 UR4, c[0x0][0x358] ;  /* 0x00006b00ff0477ac */ /* 0x000e620008000a00 */
[----:B------:R-:W-:Y:S01]  /*02b0*/  IMAD.MOV.U32 R9, RZ, RZ, 0x40460000 ;  /* 0x40460000ff097424 */ /* 0x000fe200078e00ff */
[----:B------:R-:W-:Y:S01]  /*02c0*/  BSSY.RECONVERGENT B0, `(.L_x_4) ;  /* 0x0000013000007945 */ /* 0x000fe20003800200 */
[----:B------:R-:W-:-:S03]  /*02d0*/  IMAD.MOV.U32 R2, RZ, RZ, 0x1 ;  /* 0x00000001ff027424 */ /* 0x000fc600078e00ff */
[----:B------:R-:W2:Y:S03]  /*02e0*/  F2F.F64.F32 R12, R12 ;  /* 0x0000000c000c7310 */ /* 0x000ea60000201800 */
[----:B0-----:R-:W-:Y:S01]  /*02f0*/  DFMA R6, R2, -R8, 1 ;  /* 0x3ff000000206742b */ /* 0x001fe20000000808 */
[----:B--2---:R-:W-:-:S07]  /*0300*/  FSETP.GEU.AND P1, PT, |R13|, 6.5827683646048100446e-37, PT ;  /* 0x036000000d00780b */ /* 0x004fce0003f2e200 */
[----:B------:R-:W-:-:S08]  /*0310*/  DFMA R6, R6, R6, R6 ;  /* 0x000000060606722b */ /* 0x000fd00000000006 */
[----:B------:R-:W-:-:S08]  /*0320*/  DFMA R6, R2, R6, R2 ;  /* 0x000000060206722b */ /* 0x000fd00000000002 */
[----:B------:R-:W-:-:S08]  /*0330*/  DFMA R2, R6, -R8, 1 ;  /* 0x3ff000000602742b */ /* 0x000fd00000000808 */
[----:B------:R-:W-:-:S08]  /*0340*/  DFMA R2, R6, R2, R6 ;  /* 0x000000020602722b */ /* 0x000fd00000000006 */
[----:B------:R-:W-:-:S08]  /*0350*/  DMUL R6, R12, R2 ;  /* 0x000000020c067228 */ /* 0x000fd00000000000 */
[----:B------:R-:W-:-:S08]  /*0360*/  DFMA R8, R6, -44, R12 ;  /* 0xc04600000608782b */ /* 0x000fd0000000000c */
[----:B------:R-:W-:-:S10]  /*0370*/  DFMA R2, R2, R8, R6 ;  /* 0x000000080202722b */ /* 0x000fd40000000006 */
[----:B------:R-:W-:-:S05]  /*0380*/  FFMA R0, RZ, 3.09375, R3 ;  /* 0x40460000ff007823 */ /* 0x000fca0000000003 */
[----:B------:R-:W-:-:S13]  /*0390*/  FSETP.GT.AND P0, PT, |R0|, 1.469367938527859385e-39, PT ;  /* 0x001000000000780b */ /* 0x000fda0003f04200 */
[----:B-1----:R-:W-:Y:S05]  /*03a0*/  @P0 BRA P1, `(.L_x_5) ;  /* 0x0000000000100947 */ /* 0x002fea0000800000 */
[----:B------:R-:W-:-:S07]  /*03b0*/  MOV R0, 0x3d0 ;  /* 0x000003d000007802 */ /* 0x000fce0000000f00 */
[----:B------:R-:W-:Y:S05]  /*03c0*/  CALL.REL.NOINC `($__internal_0_$__cuda_sm20_div_rn_f64_full) ;  /* 0x0000000000b87944 */ /* 0x000fea0003c00000 */
[----:B------:R-:W-:Y:S02]  /*03d0*/  IMAD.MOV.U32 R2, RZ, RZ, R12 ;  /* 0x000000ffff027224 */ /* 0x000fe400078e000c */
[----:B------:R-:W-:-:S07]  /*03e0*/  IMAD.MOV.U32 R3, RZ, RZ, R13 ;  /* 0x000000ffff037224 */ /* 0x000fce00078e000d */
.L_x_5:
[----:B------:R-:W-:Y:S05]  /*03f0*/  BSYNC.RECONVERGENT B0 ;  /* 0x0000000000007941 */ /* 0x000fea0003800200 */
.L_x_4:
[----:B------:R-:W0:Y:S02]  /*0400*/  LDC.64 R6, c[0x0][0x388] ;  /* 0x0000e200ff067b82 */ /* 0x000e240000000a00 */
[----:B0-----:R-:W-:-:S05]  /*0410*/  IMAD.WIDE R4, R4, 0x4, R6 ;  /* 0x0000000404047825 */ /* 0x001fca00078e0206 */
[----:B------:R-:W2:Y:S04]  /*0420*/  LDG.E R18, desc[UR4][R4.64+0x4] ;  /* 0x0000040404127981 */ /* 0x000ea8000c1e1900 */
[----:B------:R-:W3:Y:S04]  /*0430*/  LDG.E R19, desc[UR4][R4.64+0x8] ;  /* 0x0000080404137981 */ /* 0x000ee8000c1e1900 */
[----:B------:R-:W4:Y:S04]  /*0440*/  LDG.E R22, desc[UR4][R4.64+0xc] ;  /* 0x00000c0404167981 */ /* 0x000f28000c1e1900 */
[----:B------:R-:W5:Y:S04]  /*0450*/  LDG.E R24, desc[UR4][R4.64+0x10] ;  /* 0x0000100404187981 */ /* 0x000f68000c1e1900 */
[----:B------:R-:W5:Y:S04]  /*0460*/  LDG.E R25, desc[UR4][R4.64+0x14] ;  /* 0x0000140404197981 */ /* 0x000f68000c1e1900 */
[----:B------:R-:W5:Y:S04]  /*0470*/  LDG.E R6, desc[UR4][R4.64+0x18] ;  /* 0x0000180404067981 */ /* 0x000f68000c1e1900 */
[----:B------:R-:W5:Y:S04]  /*0480*/  LDG.E R7, desc[UR4][R4.64+0x1c] ;  /* 0x00001c0404077981 */ /* 0x000f68000c1e1900 */
[----:B------:R-:W5:Y:S01]  /*0490*/  LDG.E R0, desc[UR4][R4.64+0x20] ;  /* 0x0000200404007981 */ /* 0x000f62000c1e1900 */
[----:B--2---:R-:W0:Y:S08]  /*04a0*/  F2F.F64.F32 R8, R18 ;  /* 0x0000001200087310 */ /* 0x004e300000201800 */
[----:B---3--:R-:W1:Y:S01]  /*04b0*/  F2F.F64.F32 R10, R19 ;  /* 0x00000013000a7310 */ /* 0x008e620000201800 */
[----:B0-----:R-:W-:-:S07]  /*04c0*/  DADD R8, R8, R2 ;  /* 0x0000000008087229 */ /* 0x001fce0000000002 */
[----:B----4-:R-:W0:Y:S01]  /*04d0*/  F2F.F64.F32 R12, R22 ;  /* 0x00000016000c7310 */ /* 0x010e220000201800 */
[----:B-1----:R-:W-:-:S07]  /*04e0*/  DADD R10, R10, R2 ;  /* 0x000000000a0a7229 */ /* 0x002fce0000000002 */
[----:B-----5:R-:W1:Y:S01]  /*04f0*/  F2F.F64.F32 R14, R24 ;  /* 0x00000018000e7310 */ /* 0x020e620000201800 */
[----:B0-----:R-:W-:-:S07]  /*0500*/  DADD R12, R12, R2 ;  /* 0x000000000c0c7229 */ /* 0x001fce0000000002 */
[----:B------:R-:W0:Y:S01]  /*0510*/  F2F.F64.F32 R16, R25 ;  /* 0x0000001900107310 */ /* 0x000e220000201800 */
[----:B-1----:R-:W-:-:S07]  /*0520*/  DADD R14, R14, R2 ;  /* 0x000000000e0e7229 */ /* 0x002fce0000000002 */
[----:B------:R-:W1:Y:S01]  /*0530*/  F2F.F64.F32 R18, R6 ;  /* 0x0000000600127310 */ /* 0x000e620000201800 */
[----:B0-----:R-:W-:-:S07]  /*0540*/  DADD R16, R16, R2 ;  /* 0x0000000010107229 */ /* 0x001fce0000000002 */
[----:B------:R-:W0:Y:S01]  /*0550*/  F2F.F64.F32 R20, R7 ;  /* 0x0000000700147310 */ /* 0x000e220000201800 */
[----:B-1----:R-:W-:-:S07]  /*0560*/  DADD R18, R18, R2 ;  /* 0x0000000012127229 */ /* 0x002fce0000000002 */
[----:B------:R-:W1:Y:S01]  /*0570*/  F2F.F64.F32 R22, R0 ;  /* 0x0000000000167310 */ /* 0x000e620000201800 */
[----:B0-----:R-:W-:-:S07]  /*0580*/  DADD R20, R20, R2 ;  /* 0x0000000014147229 */ /* 0x001fce0000000002 */
[----:B------:R-:W0:Y:S01]  /*0590*/  F2F.F32.F64 R9, R8 ;  /* 0x0000000800097310 */ /* 0x000e220000301000 */
[----:B-1----:R-:W-:-:S07]  /*05a0*/  DADD R22, R22, R2 ;  /* 0x0000000016167229 */ /* 0x002fce0000000002 */
[----:B------:R-:W1:Y:S01]  /*05b0*/  F2F.F32.F64 R11, R10 ;  /* 0x0000000a000b7310 */ /* 0x000e620000301000 */
[----:B0-----:R-:W-:Y:S07]  /*05c0*/  STG.E desc[UR4][R4.64+0x4], R9 ;  /* 0x0000040904007986 */ /* 0x001fee000c101904 */
[----:B------:R-:W0:Y:S01]  /*05d0*/  F2F.F32.F64 R13, R12 ;  /* 0x0000000c000d7310 */ /* 0x000e220000301000 */
[----:B-1----:R-:W-:Y:S07]  /*05e0*/  STG.E desc[UR4][R4.64+0x8], R11 ;  /* 0x0000080b04007986 */ /* 0x002fee000c101904 */
        /* <DEDUP_REMOVED lines=9> */
[----:B0-----:R-:W-:Y:S04]  /*0680*/  STG.E desc[UR4][R4.64+0x1c], R21 ;  /* 0x00001c1504007986 */ /* 0x001fe8000c101904 */
[----:B-1----:R-:W-:Y:S01]  /*0690*/  STG.E desc[UR4][R4.64+0x20], R23 ;  /* 0x0000201704007986 */ /* 0x002fe2000c101904 */
[----:B------:R-:W-:Y:S05]  /*06a0*/  EXIT ;  /* 0x000000000000794d */ /* 0x000fea0003800000 */
        .weak           $__internal_0_$__cuda_sm20_div_rn_f64_full
        .type           $__internal_0_$__cuda_sm20_div_rn_f64_full,@function
        .size           $__internal_0_$__cuda_sm20_div_rn_f64_full,($__internal_1_$__cuda_sm3x_div_rn_noftz_f32_slowpath - $__internal_0_$__cuda_sm20_div_rn_f64_full)
$__internal_0_$__cuda_sm20_div_rn_f64_full:
[----:B------:R-:W-:Y:S01]  /*06b0*/  IMAD.MOV.U32 R3, RZ, RZ, 0x3ff60000 ;  /* 0x3ff60000ff037424 */ /* 0x000fe200078e00ff */
[----:B------:R-:W-:Y:S01]  /*06c0*/  BSSY.RECONVERGENT B1, `(.L_x_6) ;  /* 0x000004c000017945 */ /* 0x000fe20003800200 */
[----:B------:R-:W-:Y:S02]  /*06d0*/  IMAD.MOV.U32 R2, RZ, RZ, 0x0 ;  /* 0x00000000ff027424 */ /* 0x000fe400078e00ff */
[----:B------:R-:W0:Y:S01]  /*06e0*/  MUFU.RCP64H R9, R3 ;  /* 0x0000000300097308 */ /* 0x000e220000001800 */
[----:B------:R-:W-:Y:S02]  /*06f0*/  IMAD.MOV.U32 R8, RZ, RZ, 0x1 ;  /* 0x00000001ff087424 */ /* 0x000fe400078e00ff */
[----:B------:R-:W-:Y:S02]  /*0700*/  IMAD.MOV.U32 R7, RZ, RZ, R13 ;  /* 0x000000ffff077224 */ /* 0x000fe400078e000d */
[----:B------:R-:W-:Y:S02]  /*0710*/  IMAD.MOV.U32 R13, RZ, RZ, 0x1ca00000 ;  /* 0x1ca00000ff0d7424 */ /* 0x000fe400078e00ff */
[----:B------:R-:W-:Y:S01]  /*0720*/  IMAD.MOV.U32 R6, RZ, RZ, R12 ;  /* 0x000000ffff067224 */ /* 0x000fe200078e000c */
[C---:B------:R-:W-:Y:S01]  /*0730*/  FSETP.GEU.AND P1, PT, |R7|.reuse, 1.469367938527859385e-39, PT ;  /* 0x001000000700780b */ /* 0x040fe20003f2e200 */
[----:B------:R-:W-:Y:S01]  /*0740*/  IMAD.MOV.U32 R19, RZ, RZ, 0x40400000 ;  /* 0x40400000ff137424 */ /* 0x000fe200078e00ff */
[----:B------:R-:W-:-:S03]  /*0750*/  LOP3.LUT R5, R7, 0x7ff00000, RZ, 0xc0, !PT ;  /* 0x7ff0000007057812 */ /* 0x000fc600078ec0ff */
[----:B------:R-:W-:Y:S01]  /*0760*/  VIADD R20, R19, 0xffffffff ;  /* 0xffffffff13147836 */ /* 0x000fe20000000000 */
[----:B------:R-:W-:Y:S01]  /*0770*/  ISETP.GE.U32.AND P0, PT, R5, 0x40400000, PT ;  /* 0x404000000500780c */ /* 0x000fe20003f06070 */
[----:B------:R-:W-:Y:S01]  /*0780*/  IMAD.MOV.U32 R18, RZ, RZ, R5 ;  /* 0x000000ffff127224 */ /* 0x000fe200078e0005 */
[----:B0-----:R-:W-:Y:S02]  /*0790*/  DFMA R10, R8, -R2, 1 ;  /* 0x3ff00000080a742b */ /* 0x001fe40000000802 */
[----:B------:R-:W-:-:S06]  /*07a0*/  SEL R13, R13, 0x63400000, !P0 ;  /* 0x634000000d0d7807 */ /* 0x000fcc0004000000 */
[----:B------:R-:W-:-:S08]  /*07b0*/  DFMA R10, R10, R10, R10 ;  /* 0x0000000a0a0a722b */ /* 0x000fd0000000000a */
[----:B------:R-:W-:Y:S01]  /*07c0*/  DFMA R14, R8, R10, R8 ;  /* 0x0000000a080e722b */ /* 0x000fe20000000008 */
[C-C-:B------:R-:W-:Y:S01]  /*07d0*/  @!P1 LOP3.LUT R10, R13.reuse, 0x80000000, R7.reuse, 0xf8, !PT ;  /* 0x800000000d0a9812 */ /* 0x140fe200078ef807 */
[----:B------:R-:W-:Y:S01]  /*07e0*/  IMAD.MOV.U32 R8, RZ, RZ, R6 ;  /* 0x000000ffff087224 */ /* 0x000fe200078e0006 */
[----:B------:R-:W-:Y:S02]  /*07f0*/  LOP3.LUT R9, R13, 0x800fffff, R7, 0xf8, !PT ;  /* 0x800fffff0d097812 */ /* 0x000fe400078ef807 */
[----:B------:R-:W-:Y:S01]  /*0800*/  @!P1 LOP3.LUT R11, R10, 0x100000, RZ, 0xfc, !PT ;  /* 0x001000000a0b9812 */ /* 0x000fe200078efcff */
[----:B------:R-:W-:Y:S02]  /*0810*/  @!P1 IMAD.MOV.U32 R10, RZ, RZ, RZ ;  /* 0x000000ffff0a9224 */ /* 0x000fe400078e00ff */
[----:B------:R-:W-:-:S04]  /*0820*/  DFMA R16, R14, -R2, 1 ;  /* 0x3ff000000e10742b */ /* 0x000fc80000000802 */
[----:B------:R-:W-:-:S04]  /*0830*/  @!P1 DFMA R8, R8, 2, -R10 ;  /* 0x400000000808982b */ /* 0x000fc8000000080a */
[----:B------:R-:W-:-:S06]  /*0840*/  DFMA R16, R14, R16, R14 ;  /* 0x000000100e10722b */ /* 0x000fcc000000000e */
[----:B------:R-:W-:Y:S02]  /*0850*/  @!P1 LOP3.LUT R18, R9, 0x7ff00000, RZ, 0xc0, !PT ;  /* 0x7ff0000009129812 */ /* 0x000fe400078ec0ff */
[----:B------:R-:W-:-:S03]  /*0860*/  DMUL R10, R16, R8 ;  /* 0x00000008100a7228 */ /* 0x000fc60000000000 */
[----:B------:R-:W-:-:S05]  /*0870*/  VIADD R12, R18, 0xffffffff ;  /* 0xffffffff120c7836 */ /* 0x000fca0000000000 */
[----:B------:R-:W-:Y:S01]  /*0880*/  DFMA R14, R10, -R2, R8 ;  /* 0x800000020a0e722b */ /* 0x000fe20000000008 */
[----:B------:R-:W-:-:S04]  /*0890*/  ISETP.GT.U32.AND P0, PT, R12, 0x7feffffe, PT ;  /* 0x7feffffe0c00780c */ /* 0x000fc80003f04070 */
[----:B------:R-:W-:-:S03]  /*08a0*/  ISETP.GT.U32.OR P0, PT, R20, 0x7feffffe, P0 ;  /* 0x7feffffe1400780c */ /* 0x000fc60000704470 */
[----:B------:R-:W-:-:S10]  /*08b0*/  DFMA R10, R16, R14, R10 ;  /* 0x0000000e100a722b */ /* 0x000fd4000000000a */
[----:B------:R-:W-:Y:S05]  /*08c0*/  @P0 BRA `(.L_x_7) ;  /* 0x0000000000680947 */ /* 0x000fea0003800000 */
[----:B------:R-:W-:-:S05]  /*08d0*/  IMAD.MOV.U32 R6, RZ, RZ, 0x40400000 ;  /* 0x40400000ff067424 */ /* 0x000fca00078e00ff */
[----:B------:R-:W-:-:S04]  /*08e0*/  VIADDMNMX R5, R5, -R6, 0xb9600000, !PT ;  /* 0xb960000005057446 */ /* 0x000fc80007800906 */
[----:B------:R-:W-:-:S05]  /*08f0*/  VIMNMX R6, PT, PT, R5, 0x46a00000, PT ;  /* 0x46a0000005067848 */ /* 0x000fca0003fe0100 */
[----:B------:R-:W-:Y:S02]  /*0900*/  IMAD.IADD R14, R6, 0x1, -R13 ;  /* 0x00000001060e7824 */ /* 0x000fe400078e0a0d */
[----:B------:R-:W-:Y:S02]  /*0910*/  IMAD.MOV.U32 R6, RZ, RZ, RZ ;  /* 0x000000ffff067224 */ /* 0x000fe400078e00ff */
[----:B------:R-:W-:-:S06]  /*0920*/  VIADD R7, R14, 0x7fe00000 ;  /* 0x7fe000000e077836 */ /* 0x000fcc0000000000 */
[----:B------:R-:W-:-:S10]  /*0930*/  DMUL R12, R10, R6 ;  /* 0x000000060a0c7228 */ /* 0x000fd40000000000 */
[----:B------:R-:W-:-:S13]  /*0940*/  FSETP.GTU.AND P0, PT, |R13|, 1.469367938527859385e-39, PT ;  /* 0x001000000d00780b */ /* 0x000fda0003f0c200 */
[----:B------:R-:W-:Y:S05]  /*0950*/  @P0 BRA `(.L_x_8) ;  /* 0x0000000000880947 */ /* 0x000fea0003800000 */
[----:B------:R-:W-:Y:S01]  /*0960*/  DFMA R2, R10, -R2, R8 ;  /* 0x800000020a02722b */ /* 0x000fe20000000008 */
[----:B------:R-:W-:-:S09]  /*0970*/  IMAD.MOV.U32 R6, RZ, RZ, RZ ;  /* 0x000000ffff067224 */ /* 0x000fd200078e00ff */
[C---:B------:R-:W-:Y:S02]  /*0980*/  FSETP.NEU.AND P0, PT, R3.reuse, RZ, PT ;  /* 0x000000ff0300720b */ /* 0x040fe40003f0d000 */
[----:B------:R-:W-:-:S04]  /*0990*/  LOP3.LUT R2, R3, 0x40460000, RZ, 0x3c, !PT ;  /* 0x4046000003027812 */ /* 0x000fc800078e3cff */
[----:B------:R-:W-:-:S04]  /*09a0*/  LOP3.LUT R5, R2, 0x80000000, RZ, 0xc0, !PT ;  /* 0x8000000002057812 */ /* 0x000fc800078ec0ff */
[----:B------:R-:W-:-:S03]  /*09b0*/  LOP3.LUT R7, R5, R7, RZ, 0xfc, !PT ;  /* 0x0000000705077212 */ /* 0x000fc600078efcff */
[----:B------:R-:W-:Y:S05]  /*09c0*/  @!P0 BRA `(.L_x_8) ;  /* 0x00000000006c8947 */ /* 0x000fea0003800000 */
[----:B------:R-:W-:Y:S01]  /*09d0*/  IMAD.MOV R3, RZ, RZ, -R14 ;  /* 0x000000ffff037224 */ /* 0x000fe200078e0a0e */
[----:B------:R-:W-:Y:S01]  /*09e0*/  DMUL.RP R6, R10, R6 ;  /* 0x000000060a067228 */ /* 0x000fe20000008000 */
[----:B------:R-:W-:-:S06]  /*09f0*/  IMAD.MOV.U32 R2, RZ, RZ, RZ ;  /* 0x000000ffff027224 */ /* 0x000fcc00078e00ff */
[----:B------:R-:W-:-:S03]  /*0a00*/  DFMA R2, R12, -R2, R10 ;  /* 0x800000020c02722b */ /* 0x000fc6000000000a */
[----:B------:R-:W-:-:S03]  /*0a10*/  LOP3.LUT R5, R7, R5, RZ, 0x3c, !PT ;  /* 0x0000000507057212 */ /* 0x000fc600078e3cff */
[----:B------:R-:W-:-:S04]  /*0a20*/  IADD3 R2, PT, PT, -R14, -0x43300000, RZ ;  /* 0xbcd000000e027810 */ /* 0x000fc80007ffe1ff */
[----:B------:R-:W-:-:S04]  /*0a30*/  FSETP.NEU.AND P0, PT, |R3|, R2, PT ;  /* 0x000000020300720b */ /* 0x000fc80003f0d200 */
[----:B------:R-:W-:Y:S02]  /*0a40*/  FSEL R12, R6, R12, !P0 ;  /* 0x0000000c060c7208 */ /* 0x000fe40004000000 */
[----:B------:R-:W-:Y:S01]  /*0a50*/  FSEL R13, R5, R13, !P0 ;  /* 0x0000000d050d7208 */ /* 0x000fe20004000000 */
[----:B------:R-:W-:Y:S06]  /*0a60*/  BRA `(.L_x_8) ;  /* 0x0000000000447947 */ /* 0x000fec0003800000 */
.L_x_7:
[----:B------:R-:W-:-:S14]  /*0a70*/  DSETP.NAN.AND P0, PT, R6, R6, PT ;  /* 0x000000060600722a */ /* 0x000fdc0003f08000 */
[----:B------:R-:W-:Y:S05]  /*0a80*/  @P0 BRA `(.L_x_9) ;  /* 0x0000000000340947 */ /* 0x000fea0003800000 */
[----:B------:R-:W-:Y:S01]  /*0a90*/  ISETP.NE.AND P0, PT, R18, R19, PT ;  /* 0x000000131200720c */ /* 0x000fe20003f05270 */
[----:B------:R-:W-:Y:S02]  /*0aa0*/  IMAD.MOV.U32 R12, RZ, RZ, 0x0 ;  /* 0x00000000ff0c7424 */ /* 0x000fe400078e00ff */
[----:B------:R-:W-:-:S10]  /*0ab0*/  IMAD.MOV.U32 R13, RZ, RZ, -0x80000 ;  /* 0xfff80000ff0d7424 */ /* 0x000fd400078e00ff */
[----:B------:R-:W-:Y:S05]  /*0ac0*/  @!P0 BRA `(.L_x_8) ;  /* 0x00000000002c8947 */ /* 0x000fea0003800000 */
[----:B------:R-:W-:Y:S02]  /*0ad0*/  ISETP.NE.AND P0, PT, R18, 0x7ff00000, PT ;  /* 0x7ff000001200780c */ /* 0x000fe40003f05270 */
[----:B------:R-:W-:Y:S02]  /*0ae0*/  LOP3.LUT R6, R7, 0x40460000, RZ, 0x3c, !PT ;  /* 0x4046000007067812 */ /* 0x000fe400078e3cff */
[----:B------:R-:W-:Y:S02]  /*0af0*/  ISETP.EQ.OR P0, PT, R19, RZ, !P0 ;  /* 0x000000ff1300720c */ /* 0x000fe40004702670 */
[----:B------:R-:W-:-:S11]  /*0b00*/  LOP3.LUT R13, R6, 0x80000000, RZ, 0xc0, !PT ;  /* 0x80000000060d7812 */ /* 0x000fd600078ec0ff */
[----:B------:R-:W-:Y:S01]  /*0b10*/  @P0 LOP3.LUT R2, R13, 0x7ff00000, RZ, 0xfc, !PT ;  /* 0x7ff000000d020812 */ /* 0x000fe200078efcff */
[----:B------:R-:W-:Y:S02]  /*0b20*/  @!P0 IMAD.MOV.U32 R12, RZ, RZ, RZ ;  /* 0x000000ffff0c8224 */ /* 0x000fe400078e00ff */
[----:B------:R-:W-:Y:S02]  /*0b30*/  @P0 IMAD.MOV.U32 R12, RZ, RZ, RZ ;  /* 0x000000ffff0c0224 */ /* 0x000fe400078e00ff */
[----:B------:R-:W-:Y:S01]  /*0b40*/  @P0 IMAD.MOV.U32 R13, RZ, RZ, R2 ;  /* 0x000000ffff0d0224 */ /* 0x000fe200078e0002 */
[----:B------:R-:W-:Y:S06]  /*0b50*/  BRA `(.L_x_8) ;  /* 0x0000000000087947 */ /* 0x000fec0003800000 */
.L_x_9:
[----:B------:R-:W-:Y:S01]  /*0b60*/  LOP3.LUT R13, R7, 0x80000, RZ, 0xfc, !PT ;  /* 0x00080000070d7812 */ /* 0x000fe200078efcff */
[----:B------:R-:W-:-:S07]  /*0b70*/  IMAD.MOV.U32 R12, RZ, RZ, R6 ;  /* 0x000000ffff0c7224 */ /* 0x000fce00078e0006 */
.L_x_8:
[----:B------:R-:W-:Y:S05]  /*0b80*/  BSYNC.RECONVERGENT B1 ;  /* 0x0000000000017941 */ /* 0x000fea0003800200 */
.L_x_6:
[----:B------:R-:W-:Y:S02]  /*0b90*/  IMAD.MOV.U32 R2, RZ, RZ, R0 ;  /* 0x000000ffff027224 */ /* 0x000fe400078e0000 */
[----:B------:R-:W-:-:S04]  /*0ba0*/  IMAD.MOV.U32 R3, RZ, RZ, 0x0 ;  /* 0x00000000ff037424 */ /* 0x000fc800078e00ff */
[----:B------:R-:W-:Y:S05]  /*0bb0*/  RET.REL.NODEC R2 `(_Z13addDropKerneljPfiii) ;  /* 0xfffffff402107950 */ /* 0x000fea0003c3ffff */
        .weak           $__internal_1_$__cuda_sm3x_div_rn_noftz_f32_slowpath
        .type           $__internal_1_$__cuda_sm3x_div_rn_noftz_f32_slowpath,@function
        .size           $__internal_1_$__cuda_sm3x_div_rn_noftz_f32_slowpath,(.L_x_117 - $__internal_1_$__cuda_sm3x_div_rn_noftz_f32_slowpath)
$__internal_1_$__cuda_sm3x_div_rn_noftz_f32_slowpath:
[----:B------:R-:W-:Y:S01]  /*0bc0*/  SHF.R.U32.HI R5, RZ, 0x17, R9 ;  /* 0x00000017ff057819 */ /* 0x000fe20000011609 */
[----:B------:R-:W-:Y:S01]  /*0bd0*/  BSSY.RECONVERGENT B1, `(.L_x_10) ;  /* 0x0000064000017945 */ /* 0x000fe20003800200 */
[--C-:B------:R-:W-:Y:S01]  /*0be0*/  SHF.R.U32.HI R3, RZ, 0x17, R0.reuse ;  /* 0x00000017ff037819 */ /* 0x100fe20000011600 */
[----:B------:R-:W-:Y:S01]  /*0bf0*/  IMAD.MOV.U32 R7, RZ, RZ, R0 ;  /* 0x000000ffff077224 */ /* 0x000fe200078e0000 */
[----:B------:R-:W-:Y:S02]  /*0c00*/  LOP3.LUT R6, R5, 0xff, RZ, 0xc0, !PT ;  /* 0x000000ff05067812 */ /* 0x000fe400078ec0ff */
[----:B------:R-:W-:-:S03]  /*0c10*/  LOP3.LUT R5, R3, 0xff, RZ, 0xc0, !PT ;  /* 0x000000ff03057812 */ /* 0x000fc600078ec0ff */
[----:B------:R-:W-:Y:S02]  /*0c20*/  VIADD R11, R6, 0xffffffff ;  /* 0xffffffff060b7836 */ /* 0x000fe40000000000 */
[----:B------:R-:W-:-:S03]  /*0c30*/  VIADD R10, R5, 0xffffffff ;  /* 0xffffffff050a7836 */ /* 0x000fc60000000000 */
[----:B------:R-:W-:-:S04]  /*0c40*/  ISETP.GT.U32.AND P0, PT, R11, 0xfd, PT ;  /* 0x000000fd0b00780c */ /* 0x000fc80003f04070 */
[----:B------:R-:W-:-:S13]  /*0c50*/  ISETP.GT.U32.OR P0, PT, R10, 0xfd, P0 ;  /* 0x000000fd0a00780c */ /* 0x000fda0000704470 */
[----:B------:R-:W-:Y:S01]  /*0c60*/  @!P0 IMAD.MOV.U32 R8, RZ, RZ, RZ ;  /* 0x000000ffff088224 */ /* 0x000fe200078e00ff */
[----:B------:R-:W-:Y:S06]  /*0c70*/  @!P0 BRA `(.L_x_11) ;  /* 0x0000000000608947 */ /* 0x000fec0003800000 */
[----:B------:R-:W-:Y:S01]  /*0c80*/  FSETP.GTU.FTZ.AND P0, PT, |R0|, +INF , PT ;  /* 0x7f8000000000780b */ /* 0x000fe20003f1c200 */
[----:B------:R-:W-:Y:S01]  /*0c90*/  IMAD.MOV.U32 R3, RZ, RZ, R9 ;  /* 0x000000ffff037224 */ /* 0x000fe200078e0009 */
[----:B------:R-:W-:-:S04]  /*0ca0*/  FSETP.GTU.FTZ.AND P1, PT, |R9|, +INF , PT ;  /* 0x7f8000000900780b */ /* 0x000fc80003f3c200 */
[----:B------:R-:W-:-:S13]  /*0cb0*/  PLOP3.LUT P0, PT, P0, P1, PT, 0xf8, 0x8f ;  /* 0x00000000008f781c */ /* 0x000fda0000703f70 */
[----:B------:R-:W-:Y:S05]  /*0cc0*/  @P0 BRA `(.L_x_12) ;  /* 0x00000004004c0947 */ /* 0x000fea0003800000 */
[----:B------:R-:W-:-:S13]  /*0cd0*/  LOP3.LUT P0, RZ, R9, 0x7fffffff, R7, 0xc8, !PT ;  /* 0x7fffffff09ff7812 */ /* 0x000fda000780c807 */
[----:B------:R-:W-:Y:S05]  /*0ce0*/  @!P0 BRA `(.L_x_13) ;  /* 0x00000004003c8947 */ /* 0x000fea0003800000 */
[C---:B------:R-:W-:Y:S02]  /*0cf0*/  FSETP.NEU.FTZ.AND P2, PT, |R0|.reuse, +INF , PT ;  /* 0x7f8000000000780b */ /* 0x040fe40003f5d200 */
[----:B------:R-:W-:Y:S02]  /*0d00*/  FSETP.NEU.FTZ.AND P1, PT, |R3|, +INF , PT ;  /* 0x7f8000000300780b */ /* 0x000fe40003f3d200 */
[----:B------:R-:W-:-:S11]  /*0d10*/  FSETP.NEU.FTZ.AND P0, PT, |R0|, +INF , PT ;  /* 0x7f8000000000780b */ /* 0x000fd60003f1d200 */
[----:B------:R-:W-:Y:S05]  /*0d20*/  @!P1 BRA !P2, `(.L_x_13) ;  /* 0x00000004002c9947 */ /* 0x000fea0005000000 */
[----:B------:R-:W-:-:S04]  /*0d30*/  LOP3.LUT P2, RZ, R7, 0x7fffffff, RZ, 0xc0, !PT ;  /* 0x7fffffff07ff7812 */ /* 0x000fc8000784c0ff */
[----:B------:R-:W-:-:S13]  /*0d40*/  PLOP3.LUT P1, PT, P1, P2, PT, 0x2f, 0xf2 ;  /* 0x0000000000f2781c */ /* 0x000fda0000f24577 */
[----:B------:R-:W-:Y:S05]  /*0d50*/  @P1 BRA `(.L_x_14) ;  /* 0x0000000400181947 */ /* 0x000fea0003800000 */
[----:B------:R-:W-:-:S04]  /*0d60*/  LOP3.LUT P1, RZ, R9, 0x7fffffff, RZ, 0xc0, !PT ;  /* 0x7fffffff09ff7812 */ /* 0x000fc8000782c0ff */
[----:B------:R-:W-:-:S13]  /*0d70*/  PLOP3.LUT P0, PT, P0, P1, PT, 0x2f, 0xf2 ;  /* 0x0000000000f2781c */ /* 0x000fda0000702577 */
[----:B------:R-:W-:Y:S05]  /*0d80*/  @P0 BRA `(.L_x_15) ;  /* 0x0000000400000947 */ /* 0x000fea0003800000 */
[----:B------:R-:W-:Y:S02]  /*0d90*/  ISETP.GE.AND P0, PT, R10, RZ, PT ;  /* 0x000000ff0a00720c */ /* 0x000fe40003f06270 */
[----:B------:R-:W-:-:S11]  /*0da0*/  ISETP.GE.AND P1, PT, R11, RZ, PT ;  /* 0x000000ff0b00720c */ /* 0x000fd60003f26270 */
[----:B------:R-:W-:Y:S02]  /*0db0*/  @P0 IMAD.MOV.U32 R8, RZ, RZ, RZ ;  /* 0x000000ffff080224 */ /* 0x000fe400078e00ff */
[----:B------:R-:W-:Y:S01]  /*0dc0*/  @!P0 FFMA R7, R0, 1.84467440737095516160e+19, RZ ;  /* 0x5f80000000078823 */ /* 0x000fe200000000ff */
[----:B------:R-:W-:Y:S02]  /*0dd0*/  @!P0 IMAD.MOV.U32 R8, RZ, RZ, -0x40 ;  /* 0xffffffc0ff088424 */ /* 0x000fe400078e00ff */
[----:B------:R-:W-:Y:S02]  /*0de0*/  @!P1 FFMA R9, R3, 1.84467440737095516160e+19, RZ ;  /* 0x5f80000003099823 */ /* 0x000fe400000000ff */
[----:B------:R-:W-:-:S07]  /*0df0*/  @!P1 VIADD R8, R8, 0x40 ;  /* 0x0000004008089836 */ /* 0x000fce0000000000 */
.L_x_11:
[----:B------:R-:W-:Y:S01]  /*0e00*/  LEA R0, R6, 0xc0800000, 0x17 ;  /* 0xc080000006007811 */ /* 0x000fe200078eb8ff */
[----:B------:R-:W-:Y:S01]  /*0e10*/  VIADD R5, R5, 0xffffff81 ;  /* 0xffffff8105057836 */ /* 0x000fe20000000000 */
[----:B------:R-:W-:Y:S03]  /*0e20*/  BSSY.RECONVERGENT B2, `(.L_x_16) ;  /* 0x0000035000027945 */ /* 0x000fe60003800200 */
[----:B------:R-:W-:Y:S02]  /*0e30*/  IMAD.IADD R9, R9, 0x1, -R0 ;  /* 0x0000000109097824 */ /* 0x000fe400078e0a00 */
[C---:B------:R-:W-:Y:S01]  /*0e40*/  IMAD R0, R5.reuse, -0x800000, R7 ;  /* 0xff80000005007824 */ /* 0x040fe200078e0207 */
[----:B------:R-:W-:Y:S01]  /*0e50*/  IADD3 R5, PT, PT, R5, 0x7f, -R6 ;  /* 0x0000007f05057810 */ /* 0x000fe20007ffe806 */
[----:B------:R-:W0:Y:S01]  /*0e60*/  MUFU.RCP R3, R9 ;  /* 0x0000000900037308 */ /* 0x000e220000001000 */
[----:B------:R-:W-:-:S03]  /*0e70*/  FADD.FTZ R11, -R9, -RZ ;  /* 0x800000ff090b7221 */ /* 0x000fc60000010100 */
[----:B------:R-:W-:Y:S02]  /*0e80*/  IMAD.IADD R5, R5, 0x1, R8 ;  /* 0x0000000105057824 */ /* 0x000fe400078e0208 */
[----:B0-----:R-:W-:-:S04]  /*0e90*/  FFMA R10, R3, R11, 1 ;  /* 0x3f800000030a7423 */ /* 0x001fc8000000000b */
[----:B------:R-:W-:-:S04]  /*0ea0*/  FFMA R12, R3, R10, R3 ;  /* 0x0000000a030c7223 */ /* 0x000fc80000000003 */
[----:B------:R-:W-:-:S04]  /*0eb0*/  FFMA R3, R0, R12, RZ ;  /* 0x0000000c00037223 */ /* 0x000fc800000000ff */
[----:B------:R-:W-:-:S04]  /*0ec0*/  FFMA R10, R11, R3, R0 ;  /* 0x000000030b0a7223 */ /* 0x000fc80000000000 */
[----:B------:R-:W-:-:S04]  /*0ed0*/  FFMA R7, R12, R10, R3 ;  /* 0x0000000a0c077223 */ /* 0x000fc80000000003 */
[----:B------:R-:W-:-:S04]  /*0ee0*/  FFMA R10, R11, R7, R0 ;  /* 0x000000070b0a7223 */ /* 0x000fc80000000000 */
[----:B------:R-:W-:-:S05]  /*0ef0*/  FFMA R0, R12, R10, R7 ;  /* 0x0000000a0c007223 */ /* 0x000fca0000000007 */
[----:B------:R-:W-:-:S04]  /*0f00*/  SHF.R.U32.HI R3, RZ, 0x17, R0 ;  /* 0x00000017ff037819 */ /* 0x000fc80000011600 */
[----:B------:R-:W-:-:S05]  /*0f10*/  LOP3.LUT R3, R3, 0xff, RZ, 0xc0, !PT ;  /* 0x000000ff03037812 */ /* 0x000fca00078ec0ff */
[----:B------:R-:W-:-:S04]  /*0f20*/  IMAD.IADD R9, R3, 0x1, R5 ;  /* 0x0000000103097824 */ /* 0x000fc800078e0205 */
[----:B------:R-:W-:-:S05]  /*0f30*/  VIADD R3, R9, 0xffffffff ;  /* 0xffffffff09037836 */ /* 0x000fca0000000000 */
[----:B------:R-:W-:-:S13]  /*0f40*/  ISETP.GE.U32.AND P0, PT, R3, 0xfe, PT ;  /* 0x000000fe0300780c */ /* 0x000fda0003f06070 */
[----:B------:R-:W-:Y:S05]  /*0f50*/  @!P0 BRA `(.L_x_17) ;  /* 0x0000000000808947 */ /* 0x000fea0003800000 */
[----:B------:R-:W-:-:S13]  /*0f60*/  ISETP.GT.AND P0, PT, R9, 0xfe, PT ;  /* 0x000000fe0900780c */ /* 0x000fda0003f04270 */
[----:B------:R-:W-:Y:S05]  /*0f70*/  @P0 BRA `(.L_x_18) ;  /* 0x00000000006c0947 */ /* 0x000fea0003800000 */
[----:B------:R-:W-:-:S13]  /*0f80*/  ISETP.GE.AND P0, PT, R9, 0x1, PT ;  /* 0x000000010900780c */ /* 0x000fda0003f06270 */
[----:B------:R-:W-:Y:S05]  /*0f90*/  @P0 BRA `(.L_x_19) ;  /* 0x0000000000740947 */ /* 0x000fea0003800000 */
[----:B------:R-:W-:Y:S02]  /*0fa0*/  ISETP.GE.AND P0, PT, R9, -0x18, PT ;  /* 0xffffffe80900780c */ /* 0x000fe40003f06270 */
[----:B------:R-:W-:-:S11]  /*0fb0*/  LOP3.LUT R0, R0, 0x80000000, RZ, 0xc0, !PT ;  /* 0x8000000000007812 */ /* 0x000fd600078ec0ff */
[----:B------:R-:W-:Y:S05]  /*0fc0*/  @!P0 BRA `(.L_x_19) ;  /* 0x0000000000688947 */ /* 0x000fea0003800000 */
[CCC-:B------:R-:W-:Y:S01]  /*0fd0*/  FFMA.RZ R3, R12.reuse, R10.reuse, R7.reuse ;  /* 0x0000000a0c037223 */ /* 0x1c0fe2000000c007 */
[C---:B------:R-:W-:Y:S02]  /*0fe0*/  VIADD R8, R9.reuse, 0x20 ;  /* 0x0000002009087836 */ /* 0x040fe40000000000 */
[CCC-:B------:R-:W-:Y:S01]  /*0ff0*/  FFMA.RM R6, R12.reuse, R10.reuse, R7.reuse ;  /* 0x0000000a0c067223 */ /* 0x1c0fe20000004007 */
[----:B------:R-:W-:Y:S02]  /*1000*/  ISETP.NE.AND P2, PT, R9, RZ, PT ;  /* 0x000000ff0900720c */ /* 0x000fe40003f45270 */
[----:B------:R-:W-:Y:S01]  /*1010*/  LOP3.LUT R5, R3, 0x7fffff, RZ, 0xc0, !PT ;  /* 0x007fffff03057812 */ /* 0x000fe200078ec0ff */
[----:B------:R-:W-:Y:S01]  /*1020*/  FFMA.RP R3, R12, R10, R7 ;  /* 0x0000000a0c037223 */ /* 0x000fe20000008007 */
[----:B------:R-:W-:Y:S01]  /*1030*/  IMAD.MOV R7, RZ, RZ, -R9 ;  /* 0x000000ffff077224 */ /* 0x000fe200078e0a09 */
[----:B------:R-:W-:Y:S02]  /*1040*/  ISETP.NE.AND P1, PT, R9, RZ, PT ;  /* 0x000000ff0900720c */ /* 0x000fe40003f25270 */
[----:B------:R-:W-:-:S02]  /*1050*/  LOP3.LUT R5, R5, 0x800000, RZ, 0xfc, !PT ;  /* 0x0080000005057812 */ /* 0x000fc400078efcff */
[----:B------:R-:W-:Y:S02]  /*1060*/  FSETP.NEU.FTZ.AND P0, PT, R3, R6, PT ;  /* 0x000000060300720b */ /* 0x000fe40003f1d000 */
[----:B------:R-:W-:Y:S02]  /*1070*/  SHF.L.U32 R8, R5, R8, RZ ;  /* 0x0000000805087219 */ /* 0x000fe400000006ff */
[----:B------:R-:W-:Y:S02]  /*1080*/  SEL R6, R7, RZ, P2 ;  /* 0x000000ff07067207 */ /* 0x000fe40001000000 */
[----:B------:R-:W-:Y:S02]  /*1090*/  ISETP.NE.AND P1, PT, R8, RZ, P1 ;  /* 0x000000ff0800720c */ /* 0x000fe40000f25270 */
[----:B------:R-:W-:Y:S02]  /*10a0*/  SHF.R.U32.HI R6, RZ, R6, R5 ;  /* 0x00000006ff067219 */ /* 0x000fe40000011605 */
[----:B------:R-:W-:-:S02]  /*10b0*/  PLOP3.LUT P0, PT, P0, P1, PT, 0xf8, 0x8f ;  /* 0x00000000008f781c */ /* 0x000fc40000703f70 */
[----:B------:R-:W-:Y:S02]  /*10c0*/  SHF.R.U32.HI R8, RZ, 0x1, R6 ;  /* 0x00000001ff087819 */ /* 0x000fe40000011606 */
[----:B------:R-:W-:-:S04]  /*10d0*/  SEL R3, RZ, 0x1, !P0 ;  /* 0x00000001ff037807 */ /* 0x000fc80004000000 */
[----:B------:R-:W-:-:S04]  /*10e0*/  LOP3.LUT R3, R3, 0x1, R8, 0xf8, !PT ;  /* 0x0000000103037812 */ /* 0x000fc800078ef808 */
[----:B------:R-:W-:-:S05]  /*10f0*/  LOP3.LUT R3, R3, R6, RZ, 0xc0, !PT ;  /* 0x0000000603037212 */ /* 0x000fca00078ec0ff */
[----:B------:R-:W-:-:S05]  /*1100*/  IMAD.IADD R3, R8, 0x1, R3 ;  /* 0x0000000108037824 */ /* 0x000fca00078e0203 */
[----:B------:R-:W-:Y:S01]  /*1110*/  LOP3.LUT R0, R3, R0, RZ, 0xfc, !PT ;  /* 0x0000000003007212 */ /* 0x000fe200078efcff */
[----:B------:R-:W-:Y:S06]  /*1120*/  BRA `(.L_x_19) ;  /* 0x0000000000107947 */ /* 0x000fec0003800000 */
.L_x_18:
[----:B------:R-:W-:-:S04]  /*1130*/  LOP3.LUT R0, R0, 0x80000000, RZ, 0xc0, !PT ;  /* 0x8000000000007812 */ /* 0x000fc800078ec0ff */
[----:B------:R-:W-:Y:S01]  /*1140*/  LOP3.LUT R0, R0, 0x7f800000, RZ, 0xfc, !PT ;  /* 0x7f80000000007812 */ /* 0x000fe200078efcff */
[----:B------:R-:W-:Y:S06]  /*1150*/  BRA `(.L_x_19) ;  /* 0x0000000000047947 */ /* 0x000fec0003800000 */
.L_x_17:
[----:B------:R-:W-:-:S07]  /*1160*/  IMAD R0, R5, 0x800000, R0 ;  /* 0x0080000005007824 */ /* 0x000fce00078e0200 */
.L_x_19:
[----:B------:R-:W-:Y:S05]  /*1170*/  BSYNC.RECONVERGENT B2 ;  /* 0x0000000000027941 */ /* 0x000fea0003800200 */
.L_x_16:
[----:B------:R-:W-:Y:S05]  /*1180*/  BRA `(.L_x_20) ;  /* 0x0000000000207947 */ /* 0x000fea0003800000 */
.L_x_15:
[----:B------:R-:W-:-:S04]  /*1190*/  LOP3.LUT R0, R9, 0x80000000, R7, 0x48, !PT ;  /* 0x8000000009007812 */ /* 0x000fc800078e4807 */
[----:B------:R-:W-:Y:S01]  /*11a0*/  LOP3.LUT R0, R0, 0x7f800000, RZ, 0xfc, !PT ;  /* 0x7f80000000007812 */ /* 0x000fe200078efcff */
[----:B------:R-:W-:Y:S06]  /*11b0*/  BRA `(.L_x_20) ;  /* 0x0000000000147947 */ /* 0x000fec0003800000 */
.L_x_14:
[----:B------:R-:W-:Y:S01]  /*11c0*/  LOP3.LUT R0, R9, 0x80000000, R7, 0x48, !PT ;  /* 0x8000000009007812 */ /* 0x000fe200078e4807 */
[----:B------:R-:W-:Y:S06]  /*11d0*/  BRA `(.L_x_20) ;  /* 0x00000000000c7947 */ /* 0x000fec0003800000 */
.L_x_13:
[----:B------:R-:W0:Y:S01]  /*11e0*/  MUFU.RSQ R0, -QNAN ;  /* 0xffc0000000007908 */ /* 0x000e220000001400 */
[----:B------:R-:W-:Y:S05]  /*11f0*/  BRA `(.L_x_20) ;  /* 0x0000000000047947 */ /* 0x000fea0003800000 */
.L_x_12:
[----:B------:R-:W-:-:S07]  /*1200*/  FADD.FTZ R0, R0, R3 ;  /* 0x0000000300007221 */ /* 0x000fce0000010000 */
.L_x_20:
[----:B------:R-:W-:Y:S05]  /*1210*/  BSYNC.RECONVERGENT B1 ;  /* 0x0000000000017941 */ /* 0x000fea0003800200 */
.L_x_10:
[----:B------:R-:W-:-:S04]  /*1220*/  IMAD.MOV.U32 R3, RZ, RZ, 0x0 ;  /* 0x00000000ff037424 */ /* 0x000fc800078e00ff */
[----:B0-----:R-:W-:Y:S05]  /*1230*/  RET.REL.NODEC R2 `(_Z13addDropKerneljPfiii) ;  /* 0xffffffec02707950 */ /* 0x001fea0003c3ffff */
.L_x_21:
        /* <DEDUP_REMOVED lines=12> */
.L_x_117:


//--------------------- .text._Z9proKernelP6float4S0_jjPfS1_ --------------------------
	.section	.text._Z9proKernelP6float4S0_jjPfS1_,"ax",@progbits
	.align	128
        .global         _Z9proKernelP6float4S0_jjPfS1_
        .type           _Z9proKernelP6float4S0_jjPfS1_,@function
        .size           _Z9proKernelP6float4S0_jjPfS1_,(.L_x_118 - _Z9proKernelP6float4S0_jjPfS1_)
        .other          _Z9proKernelP6float4S0_jjPfS1_,@"STO_CUDA_ENTRY STV_DEFAULT"
_Z9proKernelP6float4S0_jjPfS1_:
.text._Z9proKernelP6float4S0_jjPfS1_:
[----:B------:R-:W-:Y:S01]  /*0000*/  LDC R1, c[0x0][0x37c] ;  /* 0x0000df00ff017b82 */ /* 0x000fe20000000800 */
[----:B------:R-:W0:Y:S07]  /*0010*/  S2R R6, SR_TID.X ;  /* 0x0000000000067919 */ /* 0x000e2e0000002100 */
[----:B------:R-:W0:Y:S01]  /*0020*/  S2UR UR4, SR_CTAID.X ;  /* 0x00000000000479c3 */ /* 0x000e220000002500 */
[----:B------:R-:W1:Y:S01]  /*0030*/  LDCU.64 UR8, c[0x0][0x390] ;  /* 0x00007200ff0877ac */ /* 0x000e620008000a00 */
[----:B------:R-:W2:Y:S01]  /*0040*/  S2R R15, SR_TID.Y ;  /* 0x00000000000f7919 */ /* 0x000ea20000002200 */
[----:B------:R-:W3:Y:S05]  /*0050*/  LDCU UR7, c[0x3][0x28] ;  /* 0x00c00500ff0777ac */ /* 0x000eea0008000800 */
[----:B------:R-:W0:Y:S08]  /*0060*/  LDC R3, c[0x0][0x360] ;  /* 0x0000d800ff037b82 */ /* 0x000e300000000800 */
[----:B------:R-:W2:Y:S08]  /*0070*/  S2UR UR6, SR_CTAID.Y ;  /* 0x00000000000679c3 */ /* 0x000eb00000002600 */
[----:B------:R-:W2:Y:S08]  /*0080*/  LDC R0, c[0x0][0x364] ;  /* 0x0000d900ff007b82 */ /* 0x000eb00000000800 */
[----:B------:R-:W4:Y:S01]  /*0090*/  LDC.64 R8, c[0x0][0x3a0] ;  /* 0x0000e800ff087b82 */ /* 0x000f220000000a00 */
[----:B0-----:R-:W-:Y:S01]  /*00a0*/  IMAD R6, R3, UR4, R6 ;  /* 0x0000000403067c24 */ /* 0x001fe2000f8e0206 */
[----:B------:R-:W0:Y:S06]  /*00b0*/  LDCU.64 UR4, c[0x0][0x358] ;  /* 0x00006b00ff0477ac */ /* 0x000e2c0008000a00 */
[----:B------:R-:W5:Y:S01]  /*00c0*/  LDC.64 R2, c[0x0][0x398] ;  /* 0x0000e600ff027b82 */ /* 0x000f620000000a00 */
[----:B--2---:R-:W-:Y:S01]  /*00d0*/  IMAD R15, R0, UR6, R15 ;  /* 0x00000006000f7c24 */ /* 0x004fe2000f8e020f */
[----:B------:R-:W2:Y:S03]  /*00e0*/  LDCU UR6, c[0x3][0x4] ;  /* 0x00c00080ff0677ac */ /* 0x000ea60008000800 */
[----:B-1----:R-:W-:-:S04]  /*00f0*/  IMAD R7, R15, UR8, R6 ;  /* 0x000000080f077c24 */ /* 0x002fc8000f8e0206 */
[----:B------:R-:W-:-:S04]  /*0100*/  IMAD R11, R7, 0x9, RZ ;  /* 0x00000009070b7824 */ /* 0x000fc800078e02ff */
[----:B----4-:R-:W-:-:S05]  /*0110*/  IMAD.WIDE R4, R11, 0x4, R8 ;  /* 0x000000040b047825 */ /* 0x010fca00078e0208 */
[----:B0-----:R-:W4:Y:S01]  /*0120*/  LDG.E R13, desc[UR4][R4.64] ;  /* 0x00000004040d7981 */ /* 0x001f22000c1e1900 */
[----:B---3--:R-:W-:Y:S01]  /*0130*/  VIADD R17, R15, UR7 ;  /* 0x000000070f117c36 */ /* 0x008fe20008000000 */
[----:B------:R-:W0:Y:S01]  /*0140*/  LDCU UR7, c[0x3][0x2c] ;  /* 0x00c00580ff0777ac */ /* 0x000e220008000800 */
[----:B--2---:R-:W-:Y:S02]  /*0150*/  VIADD R0, R6, UR6 ;  /* 0x0000000606007c36 */ /* 0x004fe40008000000 */
[----:B-----5:R-:W-:Y:S01]  /*0160*/  IMAD.WIDE R2, R11, 0x4, R2 ;  /* 0x000000040b027825 */ /* 0x020fe200078e0202 */
[C---:B------:R-:W-:Y:S01]  /*0170*/  ISETP.GE.U32.AND P1, PT, R17.reuse, UR9, PT ;  /* 0x0000000911007c0c */ /* 0x040fe2000bf26070 */
[----:B------:R-:W1:Y:S01]  /*0180*/  LDCU UR6, c[0x3][0x8] ;  /* 0x00c00100ff0677ac */ /* 0x000e620008000800 */
[----:B------:R-:W-:Y:S02]  /*0190*/  ISETP.GE.U32.AND P0, PT, R0, UR8, PT ;  /* 0x0000000800007c0c */ /* 0x000fe4000bf06070 */
[----:B------:R-:W-:-:S02]  /*01a0*/  ISETP.LT.OR P1, PT, R17, RZ, P1 ;  /* 0x000000ff1100720c */ /* 0x000fc40000f21670 */
[----:B------:R-:W-:-:S04]  /*01b0*/  ISETP.LT.OR P0, PT, R0, RZ, P0 ;  /* 0x000000ff0000720c */ /* 0x000fc80000701670 */
[----:B------:R-:W-:Y:S01]  /*01c0*/  PLOP3.LUT P0, PT, P0, P1, PT, 0xf8, 0x8f ;  /* 0x00000000008f781c */ /* 0x000fe20000703f70 */
[----:B----4-:R-:W-:-:S12]  /*01d0*/  STG.E desc[UR4][R2.64], R13 ;  /* 0x0000000d02007986 */ /* 0x010fd8000c101904 */
[----:B------:R-:W2:Y:S01]  /*01e0*/  @P0 LDG.E R11, desc[UR4][R4.64+0x14] ;  /* 0x00001404040b0981 */ /* 0x000ea2000c1e1900 */
[----:B------:R-:W-:Y:S02]  /*01f0*/  @!P0 IMAD.MOV.U32 R19, RZ, RZ, 0x9 ;  /* 0x00000009ff138424 */ /* 0x000fe400078e00ff */
[----:B------:R-:W-:-:S04]  /*0200*/  @!P0 IMAD R0, R17, UR8, R0 ;  /* 0x0000000811008c24 */ /* 0x000fc8000f8e0200 */
[----:B------:R-:W-:-:S04]  /*0210*/  @!P0 IMAD R17, R0, R19, 0x1 ;  /* 0x0000000100118424 */ /* 0x000fc800078e0213 */
[----:B------:R-:W-:Y:S01]  /*0220*/  @!P0 IMAD.WIDE.U32 R16, R17, 0x4, R8 ;  /* 0x0000000411108825 */ /* 0x000fe200078e0008 */
[----:B-1----:R-:W-:Y:S01]  /*0230*/  IADD3 R0, PT, PT, R6, UR6, RZ ;  /* 0x0000000606007c10 */ /* 0x002fe2000fffe0ff */
[----:B------:R-:W1:Y:S02]  /*0240*/  LDCU UR6, c[0x3][0xc] ;  /* 0x00c00180ff0677ac */ /* 0x000e640008000800 */
[----:B0-----:R-:W-:Y:S01]  /*0250*/  VIADD R19, R15, UR7 ;  /* 0x000000070f137c36 */ /* 0x001fe20008000000 */
[----:B------:R-:W0:Y:S04]  /*0260*/  LDCU UR7, c[0x3][0x30] ;  /* 0x00c00600ff0777ac */ /* 0x000e280008000800 */
[----:B------:R-:W-:-:S04]  /*0270*/  ISETP.GE.U32.AND P1, PT, R19, UR9, PT ;  /* 0x0000000913007c0c */ /* 0x000fc8000bf26070 */
[----:B------:R-:W-:Y:S01]  /*0280*/  ISETP.LT.OR P1, PT, R19, RZ, P1 ;  /* 0x000000ff1300720c */ /* 0x000fe20000f21670 */
[----:B------:R-:W2:Y:S01]  /*0290*/  @!P0 LDG.E R11, desc[UR4][R16.64] ;  /* 0x00000004100b8981 */ /* 0x000ea2000c1e1900 */
[----:B------:R-:W-:-:S04]  /*02a0*/  ISETP.GE.U32.AND P0, PT, R0, UR8, PT ;  /* 0x0000000800007c0c */ /* 0x000fc8000bf06070 */
[----:B------:R-:W-:-:S04]  /*02b0*/  ISETP.LT.OR P0, PT, R0, RZ, P0 ;  /* 0x000000ff0000720c */ /* 0x000fc80000701670 */
[----:B------:R-:W-:-:S13]  /*02c0*/  PLOP3.LUT P0, PT, P0, P1, PT, 0xf8, 0x8f ;  /* 0x00000000008f781c */ /* 0x000fda0000703f70 */
[----:B------:R-:W-:Y:S02]  /*02d0*/  @!P0 IMAD.MOV.U32 R21, RZ, RZ, 0x9 ;  /* 0x00000009ff158424 */ /* 0x000fe400078e00ff */
[----:B------:R-:W-:-:S04]  /*02e0*/  @!P0 IMAD R0, R19, UR8, R0 ;  /* 0x0000000813008c24 */ /* 0x000fc8000f8e0200 */
[----:B------:R-:W-:-:S04]  /*02f0*/  @!P0 IMAD R19, R0, R21, 0x2 ;  /* 0x0000000200138424 */ /* 0x000fc800078e0215 */
[----:B------:R-:W-:Y:S01]  /*0300*/  @!P0 IMAD.WIDE.U32 R18, R19, 0x4, R8 ;  /* 0x0000000413128825 */ /* 0x000fe200078e0008 */
[----:B--2---:R2:W-:Y:S04]  /*0310*/  STG.E desc[UR4][R2.64+0x4], R11 ;  /* 0x0000040b02007986 */ /* 0x0045e8000c101904 */
[----:B------:R3:W4:Y:S01]  /*0320*/  @!P0 LDG.E R17, desc[UR4][R18.64] ;  /* 0x0000000412118981 */ /* 0x000722000c1e1900 */
[----:B-1----:R-:W-:Y:S01]  /*0330*/  VIADD R0, R6, UR6 ;  /* 0x0000000606007c36 */ /* 0x002fe20008000000 */
[----:B0-----:R-:W-:Y:S01]  /*0340*/  IADD3 R21, PT, PT, R15, UR7, RZ ;  /* 0x000000070f157c10 */ /* 0x001fe2000fffe0ff */
[----:B------:R-:W0:Y:S03]  /*0350*/  LDCU UR6, c[0x3][0x10] ;  /* 0x00c00200ff0677ac */ /* 0x000e260008000800 */
[C---:B------:R-:W-:Y:S01]  /*0360*/  ISETP.GE.U32.AND P1, PT, R21.reuse, UR9, PT ;  /* 0x0000000915007c0c */ /* 0x040fe2000bf26070 */
[----:B------:R-:W1:Y:S03]  /*0370*/  LDCU UR7, c[0x3][0x34] ;  /* 0x00c00680ff0777ac */ /* 0x000e660008000800 */
[----:B------:R-:W-:Y:S01]  /*0380*/  ISETP.LT.OR P1, PT, R21, RZ, P1 ;  /* 0x000000ff1500720c */ /* 0x000fe20000f21670 */
[----:B------:R-:W4:Y:S01]  /*0390*/  @P0 LDG.E R17, desc[UR4][R4.64+0x18] ;  /* 0x0000180404110981 */ /* 0x000f22000c1e1900 */
[----:B------:R-:W-:-:S04]  /*03a0*/  ISETP.GE.U32.AND P0, PT, R0, UR8, PT ;  /* 0x0000000800007c0c */ /* 0x000fc8000bf06070 */
[----:B------:R-:W-:-:S04]  /*03b0*/  ISETP.LT.OR P0, PT, R0, RZ, P0 ;  /* 0x000000ff0000720c */ /* 0x000fc80000701670 */
[----:B------:R-:W-:-:S13]  /*03c0*/  PLOP3.LUT P0, PT, P0, P1, PT, 0xf8, 0x8f ;  /* 0x00000000008f781c */ /* 0x000fda0000703f70 */
[----:B---3--:R-:W-:Y:S02]  /*03d0*/  @!P0 IMAD.MOV.U32 R19, RZ, RZ, 0x9 ;  /* 0x00000009ff138424 */ /* 0x008fe400078e00ff */
[----:B------:R-:W-:-:S04]  /*03e0*/  @!P0 IMAD R0, R21, UR8, R0 ;  /* 0x0000000815008c24 */ /* 0x000fc8000f8e0200 */
[----:B------:R-:W-:-:S04]  /*03f0*/  @!P0 IMAD R21, R0, R19, 0x3 ;  /* 0x0000000300158424 */ /* 0x000fc800078e0213 */
[----:B------:R-:W-:Y:S01]  /*0400*/  @!P0 IMAD.WIDE.U32 R20, R21, 0x4, R8 ;  /* 0x0000000415148825 */ /* 0x000fe200078e0008 */
[----:B----4-:R3:W-:Y:S04]  /*0410*/  STG.E desc[UR4][R2.64+0x8], R17 ;  /* 0x0000081102007986 */ /* 0x0107e8000c101904 */
[----:B------:R4:W5:Y:S01]  /*0420*/  @!P0 LDG.E R19, desc[UR4][R20.64] ;  /* 0x0000000414138981 */ /* 0x000962000c1e1900 */
[----:B0-----:R-:W-:Y:S01]  /*0430*/  VIADD R0, R6, UR6 ;  /* 0x0000000606007c36 */ /* 0x001fe20008000000 */
[----:B------:R-:W0:Y:S01]  /*0440*/  LDCU UR6, c[0x3][0x14] ;  /* 0x00c00280ff0677ac */ /* 0x000e220008000800 */
[----:B-1----:R-:W-:Y:S01]  /*0450*/  VIADD R23, R15, UR7 ;  /* 0x000000070f177c36 */ /* 0x002fe20008000000 */
[----:B------:R-:W1:Y:S04]  /*0460*/  LDCU UR7, c[0x3][0x38] ;  /* 0x00c00700ff0777ac */ /* 0x000e680008000800 */
[----:B------:R-:W-:-:S04]  /*0470*/  ISETP.GE.U32.AND P1, PT, R23, UR9, PT ;  /* 0x0000000917007c0c */ /* 0x000fc8000bf26070 */
[----:B------:R-:W-:Y:S01]  /*0480*/  ISETP.LT.OR P1, PT, R23, RZ, P1 ;  /* 0x000000ff1700720c */ /* 0x000fe20000f21670 */
[----:B------:R-:W5:Y:S01]  /*0490*/  @P0 LDG.E R19, desc[UR4][R4.64+0x1c] ;  /* 0x00001c0404130981 */ /* 0x000f62000c1e1900 */
[----:B------:R-:W-:-:S04]  /*04a0*/  ISETP.GE.U32.AND P0, PT, R0, UR8, PT ;  /* 0x0000000800007c0c */ /* 0x000fc8000bf06070 */
[----:B------:R-:W-:-:S04]  /*04b0*/  ISETP.LT.OR P0, PT, R0, RZ, P0 ;  /* 0x000000ff0000720c */ /* 0x000fc80000701670 */
[----:B------:R-:W-:-:S13]  /*04c0*/  PLOP3.LUT P0, PT, P0, P1, PT, 0xf8, 0x8f ;  /* 0x00000000008f781c */ /* 0x000fda0000703f70 */
[----:B----4-:R-:W-:Y:S01]  /*04d0*/  @!P0 MOV R21, 0x9 ;  /* 0x0000000900158802 */ /* 0x010fe20000000f00 */
[----:B------:R-:W-:-:S04]  /*04e0*/  @!P0 IMAD R0, R23, UR8, R0 ;  /* 0x0000000817008c24 */ /* 0x000fc8000f8e0200 */
[----:B------:R-:W-:-:S04]  /*04f0*/  @!P0 IMAD R23, R0, R21, 0x4 ;  /* 0x0000000400178424 */ /* 0x000fc800078e0215 */
[----:B------:R-:W-:Y:S01]  /*0500*/  @!P0 IMAD.WIDE.U32 R22, R23, 0x4, R8 ;  /* 0x0000000417168825 */ /* 0x000fe200078e0008 */
[----:B-----5:R3:W-:Y:S04]  /*0510*/  STG.E desc[UR4][R2.64+0xc], R19 ;  /* 0x00000c1302007986 */ /* 0x0207e8000c101904 */
        /* <DEDUP_REMOVED lines=11> */
[----:B----4-:R-:W-:Y:S02]  /*05d0*/  @!P0 IMAD.MOV.U32 R23, RZ, RZ, 0x9 ;  /* 0x00000009ff178424 */ /* 0x010fe400078e00ff */
[----:B------:R-:W-:-:S04]  /*05e0*/  @!P0 IMAD R0, R25, UR8, R0 ;  /* 0x0000000819008c24 */ /* 0x000fc8000f8e0200 */
[----:B------:R-:W-:-:S04]  /*05f0*/  @!P0 IMAD R25, R0, R23, 0x5 ;  /* 0x0000000500198424 */ /* 0x000fc800078e0217 */
[----:B------:R-:W-:Y:S01]  /*0600*/  @!P0 IMAD.WIDE.U32 R24, R25, 0x4, R8 ;  /* 0x0000000419188825 */ /* 0x000fe200078e0008 */
[----:B-----5:R3:W-:Y:S04]  /*0610*/  STG.E desc[UR4][R2.64+0x10], R21 ;  /* 0x0000101502007986 */ /* 0x0207e8000c101904 */
[----:B------:R4:W5:Y:S01]  /*0620*/  @!P0 LDG.E R23, desc[UR4][R24.64] ;  /* 0x0000000418178981 */ /* 0x000962000c1e1900 */
[----:B-1----:R-:W-:Y:S01]  /*0630*/  VIADD R27, R15, UR7 ;  /* 0x000000070f1b7c36 */ /* 0x002fe20008000000 */
[----:B0-----:R-:W-:Y:S01]  /*0640*/  IADD3 R0, PT, PT, R6, UR6, RZ ;  /* 0x0000000606007c10 */ /* 0x001fe2000fffe0ff */
[----:B------:R-:W0:Y:S03]  /*0650*/  LDCU UR6, c[0x3][0x1c] ;  /* 0x00c00380ff0677ac */ /* 0x000e260008000800 */
[C---:B------:R-:W-:Y:S01]  /*0660*/  ISETP.GE.U32.AND P1, PT, R27.reuse, UR9, PT ;  /* 0x000000091b007c0c */ /* 0x040fe2000bf26070 */
[----:B------:R-:W1:Y:S03]  /*0670*/  LDCU UR7, c[0x3][0x40] ;  /* 0x00c00800ff0777ac */ /* 0x000e660008000800 */
        /* <DEDUP_REMOVED lines=11> */
[----:B0-----:R-:W-:Y:S01]  /*0730*/  VIADD R0, R6, UR6 ;  /* 0x0000000606007c36 */ /* 0x001fe20008000000 */
[----:B-1----:R-:W-:Y:S01]  /*0740*/  IADD3 R29, PT, PT, R15, UR7, RZ ;  /* 0x000000070f1d7c10 */ /* 0x002fe2000fffe0ff */
        /* <DEDUP_REMOVED lines=14> */
[----:B0-----:R-:W-:Y:S02]  /*0830*/  VIADD R0, R6, UR6 ;  /* 0x0000000606007c36 */ /* 0x001fe40008000000 */
[----:B-1----:R-:W-:-:S05]  /*0840*/  VIADD R10, R15, UR7 ;  /* 0x000000070f0a7c36 */ /* 0x002fca0008000000 */
        /* <DEDUP_REMOVED lines=11> */
[----:B------:R0:W4:Y:S01]  /*0900*/  @!P0 LDG.E R29, desc[UR4][R8.64] ;  /* 0x00000004081d8981 */ /* 0x000122000c1e1900 */
[----:B------:R-:W-:-:S04]  /*0910*/  FADD R0, RZ, R13 ;  /* 0x0000000dff007221 */ /* 0x000fc80000000000 */
[----:B------:R-:W-:Y:S01]  /*0920*/  FADD R0, R0, R11 ;  /* 0x0000000b00007221 */ /* 0x000fe20000000000 */
[----:B0-----:R-:W-:-:S04]  /*0930*/  I2FP.F32.U32 R9, UR9 ;  /* 0x0000000900097c45 */ /* 0x001fc80008201000 */
[----:B------:R-:W2:Y:S01]  /*0940*/  MUFU.RCP R12, R9 ;  /* 0x00000009000c7308 */ /* 0x000ea20000001000 */
[----:B------:R0:W4:Y:S01]  /*0950*/  @P0 LDG.E R29, desc[UR4][R4.64+0x10] ;  /* 0x00001004041d0981 */ /* 0x000122000c1e1900 */
[----:B------:R-:W-:Y:S01]  /*0960*/  FADD R0, R0, R17 ;  /* 0x0000001100007221 */ /* 0x000fe20000000000 */
[----:B--2---:R-:W-:Y:S01]  /*0970*/  FFMA R11, -R9, R12, 1 ;  /* 0x3f800000090b7423 */ /* 0x004fe2000000010c */
[----:B------:R-:W-:Y:S02]  /*0980*/  BSSY.RECONVERGENT B0, `(.L_x_22) ;  /* 0x0000012000007945 */ /* 0x000fe40003800200 */
[----:B------:R-:W-:Y:S01]  /*0990*/  FADD R0, R0, R19 ;  /* 0x0000001300007221 */ /* 0x000fe20000000000 */
[----:B------:R-:W-:-:S03]  /*09a0*/  FFMA R11, R12, R11, R12 ;  /* 0x0000000b0c0b7223 */ /* 0x000fc6000000000c */
[----:B------:R-:W-:Y:S01]  /*09b0*/  FADD R10, R0, R21 ;  /* 0x00000015000a7221 */ /* 0x000fe20000000000 */
[----:B------:R-:W-:-:S03]  /*09c0*/  I2FP.F32.U32 R0, R15 ;  /* 0x0000000f00007245 */ /* 0x000fc60000201000 */
[----:B------:R-:W-:Y:S01]  /*09d0*/  FADD R10, R10, R23 ;  /* 0x000000170a0a7221 */ /* 0x000fe20000000000 */
[----:B------:R-:W1:Y:S01]  /*09e0*/  FCHK P0, R0, R9 ;  /* 0x0000000900007302 */ /* 0x000e620000000000 */
[----:B0-----:R-:W-:Y:S02]  /*09f0*/  FFMA R4, R0, R11, RZ ;  /* 0x0000000b00047223 */ /* 0x001fe400000000ff */
[----:B------:R-:W-:Y:S02]  /*0a00*/  FADD R10, R10, R25 ;  /* 0x000000190a0a7221 */ /* 0x000fe40000000000 */
[----:B------:R-:W-:Y:S02]  /*0a10*/  FFMA R5, -R9, R4, R0 ;  /* 0x0000000409057223 */ /* 0x000fe40000000100 */
[----:B------:R-:W-:Y:S02]  /*0a20*/  FADD R10, R10, R27 ;  /* 0x0000001b0a0a7221 */ /* 0x000fe40000000000 */
[----:B------:R-:W-:Y:S01]  /*0a30*/  FFMA R4, R11, R5, R4 ;  /* 0x000000050b047223 */ /* 0x000fe20000000004 */
[----:B----4-:R3:W-:Y:S01]  /*0a40*/  STG.E desc[UR4][R2.64+0x20], R29 ;  /* 0x0000201d02007986 */ /* 0x0107e2000c101904 */
[----:B------:R-:W-:Y:S01]  /*0a50*/  FADD R5, R10, R29 ;  /* 0x0000001d0a057221 */ /* 0x000fe20000000000 */
[----:B-1----:R-:W-:Y:S06]  /*0a60*/  @!P0 BRA `(.L_x_23) ;  /* 0x00000000000c8947 */ /* 0x002fec0003800000 */
[----:B---3--:R-:W-:Y:S01]  /*0a70*/  IMAD.MOV.U32 R3, RZ, RZ, R9 ;  /* 0x000000ffff037224 */ /* 0x008fe200078e0009 */
[----:B------:R-:W-:-:S07]  /*0a80*/  MOV R2, 0xaa0 ;  /* 0x00000aa000027802 */ /* 0x000fce0000000f00 */
[----:B------:R-:W-:Y:S05]  /*0a90*/  CALL.REL.NOINC `($__internal_2_$__cuda_sm3x_div_rn_noftz_f32_slowpath) ;  /* 0x0000000000a07944 */ /* 0x000fea0003c00000 */
.L_x_23:
[----:B------:R-:W-:Y:S05]  /*0aa0*/  BSYNC.RECONVERGENT B0 ;  /* 0x0000000000007941 */ /* 0x000fea0003800200 */
.L_x_22:
[----:B------:R-:W3:Y:S01]  /*0ab0*/  LDCU UR6, c[0x0][0x390] ;  /* 0x00007200ff0677ac */ /* 0x000ee20008000800 */
[----:B------:R-:W-:Y:S01]  /*0ac0*/  I2FP.F32.S32 R0, R6 ;  /* 0x0000000600007245 */ /* 0x000fe20000201400 */
[----:B------:R-:W-:Y:S01]  /*0ad0*/  IMAD.MOV.U32 R11, RZ, RZ, 0x40000000 ;  /* 0x40000000ff0b7424 */ /* 0x000fe200078e00ff */
[----:B------:R-:W-:Y:S03]  /*0ae0*/  BSSY.RECONVERGENT B0, `(.L_x_24) ;  /* 0x000000d000007945 */ /* 0x000fe60003800200 */
[----:B------:R-:W-:Y:S01]  /*0af0*/  FFMA R6, R4, R11, -1 ;  /* 0xbf80000004067423 */ /* 0x000fe2000000000b */
[----:B---3--:R-:W-:-:S04]  /*0b00*/  I2FP.F32.U32 R3, UR6 ;  /* 0x0000000600037c45 */ /* 0x008fc80008201000 */
[----:B------:R-:W0:Y:S08]  /*0b10*/  MUFU.RCP R2, R3 ;  /* 0x0000000300027308 */ /* 0x000e300000001000 */
[----:B------:R-:W1:Y:S01]  /*0b20*/  FCHK P0, R0, R3 ;  /* 0x0000000300007302 */ /* 0x000e620000000000 */
[----:B0-----:R-:W-:-:S04]  /*0b30*/  FFMA R9, -R3, R2, 1 ;  /* 0x3f80000003097423 */ /* 0x001fc80000000102 */
[----:B------:R-:W-:-:S04]  /*0b40*/  FFMA R9, R2, R9, R2 ;  /* 0x0000000902097223 */ /* 0x000fc80000000002 */
[----:B------:R-:W-:-:S04]  /*0b50*/  FFMA R2, R0, R9, RZ ;  /* 0x0000000900027223 */ /* 0x000fc800000000ff */
[----:B------:R-:W-:-:S04]  /*0b60*/  FFMA R8, -R3, R2, R0 ;  /* 0x0000000203087223 */ /* 0x000fc80000000100 */
[----:B------:R-:W-:Y:S01]  /*0b70*/  FFMA R4, R9, R8, R2 ;  /* 0x0000000809047223 */ /* 0x000fe20000000002 */
[----:B-1----:R-:W-:Y:S06]  /*0b80*/  @!P0 BRA `(.L_x_25) ;  /* 0x0000000000088947 */ /* 0x002fec0003800000 */
[----:B------:R-:W-:-:S07]  /*0b90*/  MOV R2, 0xbb0 ;  /* 0x00000bb000027802 */ /* 0x000fce0000000f00 */
[----:B------:R-:W-:Y:S05]  /*0ba0*/  CALL.REL.NOINC `($__internal_2_$__cuda_sm3x_div_rn_noftz_f32_slowpath) ;  /* 0x00000000005c7944 */ /* 0x000fea0003c00000 */
.L_x_25:
[----:B------:R-:W-:Y:S05]  /*0bb0*/  BSYNC.RECONVERGENT B0 ;  /* 0x0000000000007941 */ /* 0x000fea0003800200 */
.L_x_24:
[----:B------:R-:W0:Y:S01]  /*0bc0*/  F2F.F64.F32 R2, R5 ;  /* 0x0000000500027310 */ /* 0x000e220000201800 */
[----:B------:R-:W-:Y:S01]  /*0bd0*/  UMOV UR6, 0xcccccccd ;  /* 0xcccccccd00067882 */ /* 0x000fe20000000000 */
[----:B------:R-:W-:Y:S01]  /*0be0*/  UMOV UR7, 0x3feccccc ;  /* 0x3feccccc00077882 */ /* 0x000fe20000000000 */
[----:B------:R-:W1:Y:S01]  /*0bf0*/  LDC.64 R8, c[0x0][0x380] ;  /* 0x0000e000ff087b82 */ /* 0x000e620000000a00 */
[----:B------:R-:W-:Y:S02]  /*0c00*/  IMAD.MOV.U32 R13, RZ, RZ, 0x40000000 ;  /* 0x40000000ff0d7424 */ /* 0x000fe400078e00ff */
[----:B------:R-:W-:Y:S02]  /*0c10*/  IMAD.MOV.U32 R12, RZ, RZ, RZ ;  /* 0x000000ffff0c7224 */ /* 0x000fe400078e00ff */
[----:B------:R-:W-:Y:S01]  /*0c20*/  FFMA R4, R4, R13, -1 ;  /* 0xbf80000004047423 */ /* 0x000fe2000000000d */
[----:B------:R-:W-:Y:S02]  /*0c30*/  IMAD.MOV.U32 R15, RZ, RZ, RZ ;  /* 0x000000ffff0f7224 */ /* 0x000fe400078e00ff */
[----:B------:R-:W2:Y:S01]  /*0c40*/  LDC.64 R10, c[0x0][0x388] ;  /* 0x0000e200ff0a7b82 */ /* 0x000ea20000000a00 */
[----:B0-----:R-:W-:-:S07]  /*0c50*/  DADD R2, R2, -UR6 ;  /* 0x8000000602027e29 */ /* 0x001fce0008000000 */
[----:B------:R-:W0:Y:S01]  /*0c60*/  LDC R0, c[0x3][0xb8] ;  /* 0x00c02e00ff007b82 */ /* 0x000e220000000800 */
[----:B------:R-:W-:Y:S01]  /*0c70*/  DMUL R2, R2, 10 ;  /* 0x4024000002027828 */ /* 0x000fe20000000000 */
[----:B-1----:R-:W-:-:S09]  /*0c80*/  IMAD.WIDE R8, R7, 0x10, R8 ;  /* 0x0000001007087825 */ /* 0x002fd200078e0208 */
[----:B------:R-:W1:Y:S01]  /*0c90*/  F2F.F32.F64 R2, R2 ;  /* 0x0000000200027310 */ /* 0x000e620000301000 */
[----:B--2---:R-:W-:Y:S01]  /*0ca0*/  IMAD.WIDE R10, R7, 0x10, R10 ;  /* 0x00000010070a7825 */ /* 0x004fe200078e020a */
[----:B------:R-:W-:-:S03]  /*0cb0*/  MOV R7, 0x3f800000 ;  /* 0x3f80000000077802 */ /* 0x000fc60000000f00 */
[----:B0-----:R-:W-:Y:S01]  /*0cc0*/  FFMA R5, R5, R0, -1.5 ;  /* 0xbfc0000005057423 */ /* 0x001fe20000000000 */
[----:B-1----:R-:W-:-:S04]  /*0cd0*/  FMNMX.NAN R14, R2, 1, PT ;  /* 0x3f800000020e7809 */ /* 0x002fc80003820000 */
[----:B------:R-:W-:Y:S01]  /*0ce0*/  STG.E.128 desc[UR4][R8.64], R4 ;  /* 0x0000000408007986 */ /* 0x000fe2000c101d04 */
[----:B------:R-:W-:-:S05]  /*0cf0*/  FMUL R13, R14, 0.5 ;  /* 0x3f0000000e0d7820 */ /* 0x000fca0000400000 */
[----:B------:R-:W-:Y:S01]  /*0d00*/  STG.E.128 desc[UR4][R10.64], R12 ;  /* 0x0000000c0a007986 */ /* 0x000fe2000c101d04 */
[----:B------:R-:W-:Y:S05]  /*0d10*/  EXIT ;  /* 0x000000000000794d */ /* 0x000fea0003800000 */
        .weak           $__internal_2_$__cuda_sm3x_div_rn_noftz_f32_slowpath
        .type           $__internal_2_$__cuda_sm3x_div_rn_noftz_f32_slowpath,@function
        .size           $__internal_2_$__cuda_sm3x_div_rn_noftz_f32_slowpath,(.L_x_118 - $__internal_2_$__cuda_sm3x_div_rn_noftz_f32_slowpath)
$__internal_2_$__cuda_sm3x_div_rn_noftz_f32_slowpath:
[----:B------:R-:W-:Y:S01]  /*0d20*/  SHF.R.U32.HI R8, RZ, 0x17, R3 ;  /* 0x00000017ff087819 */ /* 0x000fe20000011603 */
[----:B------:R-:W-:Y:S01]  /*0d30*/  BSSY.RECONVERGENT B1, `(.L_x_26) ;  /* 0x0000062000017945 */ /* 0x000fe20003800200 */
[----:B------:R-:W-:Y:S02]  /*0d40*/  SHF.R.U32.HI R4, RZ, 0x17, R0 ;  /* 0x00000017ff047819 */ /* 0x000fe40000011600 */
[----:B------:R-:W-:Y:S02]  /*0d50*/  LOP3.LUT R12, R8, 0xff, RZ, 0xc0, !PT ;  /* 0x000000ff080c7812 */ /* 0x000fe400078ec0ff */
[----:B------:R-:W-:-:S03]  /*0d60*/  LOP3.LUT R10, R4, 0xff, RZ, 0xc0, !PT ;  /* 0x000000ff040a7812 */ /* 0x000fc600078ec0ff */
[----:B------:R-:W-:Y:S01]  /*0d70*/  VIADD R9, R12, 0xffffffff ;  /* 0xffffffff0c097836 */ /* 0x000fe20000000000 */
[----:B------:R-:W-:-:S04]  /*0d80*/  IADD3 R8, PT, PT, R10, -0x1, RZ ;  /* 0xffffffff0a087810 */ /* 0x000fc80007ffe0ff */
[----:B------:R-:W-:-:S04]  /*0d90*/  ISETP.GT.U32.AND P0, PT, R9, 0xfd, PT ;  /* 0x000000fd0900780c */ /* 0x000fc80003f04070 */
[----:B------:R-:W-:-:S13]  /*0da0*/  ISETP.GT.U32.OR P0, PT, R8, 0xfd, P0 ;  /* 0x000000fd0800780c */ /* 0x000fda0000704470 */
[----:B------:R-:W-:Y:S01]  /*0db0*/  @!P0 IMAD.MOV.U32 R4, RZ, RZ, RZ ;  /* 0x000000ffff048224 */ /* 0x000fe200078e00ff */
[----:B------:R-:W-:Y:S06]  /*0dc0*/  @!P0 BRA `(.L_x_27) ;  /* 0x00000000005c8947 */ /* 0x000fec0003800000 */
[----:B------:R-:W-:Y:S02]  /*0dd0*/  FSETP.GTU.FTZ.AND P0, PT, |R0|, +INF , PT ;  /* 0x7f8000000000780b */ /* 0x000fe40003f1c200 */
        /* <DEDUP_REMOVED lines=20> */
[----:B------:R-:W-:-:S03]  /*0f20*/  @!P1 FFMA R3, R3, 1.84467440737095516160e+19, RZ ;  /* 0x5f80000003039823 */ /* 0x000fc600000000ff */
[----:B------:R-:W-:-:S07]  /*0f30*/  @!P1 IADD3 R4, PT, PT, R4, 0x40, RZ ;  /* 0x0000004004049810 */ /* 0x000fce0007ffe0ff */
.L_x_27:
[----:B------:R-:W-:Y:S01]  /*0f40*/  LEA R8, R12, 0xc0800000, 0x17 ;  /* 0xc08000000c087811 */ /* 0x000fe200078eb8ff */
[----:B------:R-:W-:Y:S04]  /*0f50*/  BSSY.RECONVERGENT B2, `(.L_x_32) ;  /* 0x0000036000027945 */ /* 0x000fe80003800200 */
[----:B------:R-:W-:Y:S02]  /*0f60*/  IMAD.IADD R8, R3, 0x1, -R8 ;  /* 0x0000000103087824 */ /* 0x000fe400078e0a08 */
[----:B------:R-:W-:Y:S02]  /*0f70*/  VIADD R3, R10, 0xffffff81 ;  /* 0xffffff810a037836 */ /* 0x000fe40000000000 */
[----:B------:R-:W0:Y:S01]  /*0f80*/  MUFU.RCP R9, R8 ;  /* 0x0000000800097308 */ /* 0x000e220000001000 */
[----:B------:R-:W-:Y:S01]  /*0f90*/  FADD.FTZ R11, -R8, -RZ ;  /* 0x800000ff080b7221 */ /* 0x000fe20000010100 */
[----:B------:R-:W-:-:S03]  /*0fa0*/  IMAD R0, R3, -0x800000, R0 ;  /* 0xff80000003007824 */ /* 0x000fc600078e0200 */
[----:B0-----:R-:W-:-:S04]  /*0fb0*/  FFMA R10, R9, R11, 1 ;  /* 0x3f800000090a7423 */ /* 0x001fc8000000000b */
[----:B------:R-:W-:-:S04]  /*0fc0*/  FFMA R14, R9, R10, R9 ;  /* 0x0000000a090e7223 */ /* 0x000fc80000000009 */
[----:B------:R-:W-:-:S04]  /*0fd0*/  FFMA R9, R0, R14, RZ ;  /* 0x0000000e00097223 */ /* 0x000fc800000000ff */
[----:B------:R-:W-:-:S04]  /*0fe0*/  FFMA R10, R11, R9, R0 ;  /* 0x000000090b0a7223 */ /* 0x000fc80000000000 */
[----:B------:R-:W-:Y:S01]  /*0ff0*/  FFMA R13, R14, R10, R9 ;  /* 0x0000000a0e0d7223 */ /* 0x000fe20000000009 */
[----:B------:R-:W-:-:S03]  /*1000*/  IADD3 R9, PT, PT, R3, 0x7f, -R12 ;  /* 0x0000007f03097810 */ /* 0x000fc60007ffe80c */
[----:B------:R-:W-:Y:S02]  /*1010*/  FFMA R10, R11, R13, R0 ;  /* 0x0000000d0b0a7223 */ /* 0x000fe40000000000 */
[----:B------:R-:W-:Y:S02]  /*1020*/  IMAD.IADD R9, R9, 0x1, R4 ;  /* 0x0000000109097824 */ /* 0x000fe400078e0204 */
[----:B------:R-:W-:-:S05]  /*1030*/  FFMA R0, R14, R10, R13 ;  /* 0x0000000a0e007223 */ /* 0x000fca000000000d */
[----:B------:R-:W-:-:S04]  /*1040*/  SHF.R.U32.HI R3, RZ, 0x17, R0 ;  /* 0x00000017ff037819 */ /* 0x000fc80000011600 */
[----:B------:R-:W-:-:S04]  /*1050*/  LOP3.LUT R3, R3, 0xff, RZ, 0xc0, !PT ;  /* 0x000000ff03037812 */ /* 0x000fc800078ec0ff */
[----:B------:R-:W-:-:S05]  /*1060*/  IADD3 R11, PT, PT, R3, R9, RZ ;  /* 0x00000009030b7210 */ /* 0x000fca0007ffe0ff */
        /* <DEDUP_REMOVED lines=16> */
[----:B------:R-:W-:Y:S02]  /*1170*/  ISETP.NE.AND P1, PT, R11, RZ, PT ;  /* 0x000000ff0b00720c */ /* 0x000fe40003f25270 */
[----:B------:R-:W-:-:S02]  /*1180*/  LOP3.LUT R8, R8, 0x800000, RZ, 0xfc, !PT ;  /* 0x0080000008087812 */ /* 0x000fc400078efcff */
[----:B------:R-:W-:Y:S02]  /*1190*/  IADD3 R10, PT, PT, -R11, RZ, RZ ;  /* 0x000000ff0b0a7210 */ /* 0x000fe40007ffe1ff */
[----:B------:R-:W-:Y:S02]  /*11a0*/  SHF.L.U32 R9, R8, R9, RZ ;  /* 0x0000000908097219 */ /* 0x000fe400000006ff */
[----:B------:R-:W-:Y:S02]  /*11b0*/  FSETP.NEU.FTZ.AND P0, PT, R3, R4, PT ;  /* 0x000000040300720b */ /* 0x000fe40003f1d000 */
[----:B------:R-:W-:Y:S02]  /*11c0*/  SEL R3, R10, RZ, P2 ;  /* 0x000000ff0a037207 */ /* 0x000fe40001000000 */
[----:B------:R-:W-:Y:S02]  /*11d0*/  ISETP.NE.AND P1, PT, R9, RZ, P1 ;  /* 0x000000ff0900720c */ /* 0x000fe40000f25270 */
[----:B------:R-:W-:-:S02]  /*11e0*/  SHF.R.U32.HI R3, RZ, R3, R8 ;  /* 0x00000003ff037219 */ /* 0x000fc40000011608 */
[----:B------:R-:W-:Y:S02]  /*11f0*/  PLOP3.LUT P0, PT, P0, P1, PT, 0xf8, 0x8f ;  /* 0x00000000008f781c */ /* 0x000fe40000703f70 */
[----:B------:R-:W-:Y:S02]  /*1200*/  SHF.R.U32.HI R9, RZ, 0x1, R3 ;  /* 0x00000001ff097819 */ /* 0x000fe40000011603 */
[----:B------:R-:W-:-:S04]  /*1210*/  SEL R4, RZ, 0x1, !P0 ;  /* 0x00000001ff047807 */ /* 0x000fc80004000000 */
[----:B------:R-:W-:-:S04]  /*1220*/  LOP3.LUT R4, R4, 0x1, R9, 0xf8, !PT ;  /* 0x0000000104047812 */ /* 0x000fc800078ef809 */
[----:B------:R-:W-:-:S05]  /*1230*/  LOP3.LUT R4, R4, R3, RZ, 0xc0, !PT ;  /* 0x0000000304047212 */ /* 0x000fca00078ec0ff */
[----:B------:R-:W-:-:S05]  /*1240*/  IMAD.IADD R9, R9, 0x1, R4 ;  /* 0x0000000109097824 */ /* 0x000fca00078e0204 */
[----:B------:R-:W-:Y:S01]  /*1250*/  LOP3.LUT R0, R9, R0, RZ, 0xfc, !PT ;  /* 0x0000000009007212 */ /* 0x000fe200078efcff */
[----:B------:R-:W-:Y:S06]  /*1260*/  BRA `(.L_x_35) ;  /* 0x0000000000107947 */ /* 0x000fec0003800000 */
.L_x_34:
[----:B------:R-:W-:-:S04]  /*1270*/  LOP3.LUT R0, R0, 0x80000000, RZ, 0xc0, !PT ;  /* 0x8000000000007812 */ /* 0x000fc800078ec0ff */
[----:B------:R-:W-:Y:S01]  /*1280*/  LOP3.LUT R0, R0, 0x7f800000, RZ, 0xfc, !PT ;  /* 0x7f80000000007812 */ /* 0x000fe200078efcff */
[----:B------:R-:W-:Y:S06]  /*1290*/  BRA `(.L_x_35) ;  /* 0x0000000000047947 */ /* 0x000fec0003800000 */
.L_x_33:
[----:B------:R-:W-:-:S07]  /*12a0*/  IMAD R0, R9, 0x800000, R0 ;  /* 0x0080000009007824 */ /* 0x000fce00078e0200 */
.L_x_35:
[----:B------:R-:W-:Y:S05]  /*12b0*/  BSYNC.RECONVERGENT B2 ;  /* 0x0000000000027941 */ /* 0x000fea0003800200 */
.L_x_32:
[----:B------:R-:W-:Y:S05]  /*12c0*/  BRA `(.L_x_36) ;  /* 0x0000000000207947 */ /* 0x000fea0003800000 */
.L_x_31:
[----:B------:R-:W-:-:S04]  /*12d0*/  LOP3.LUT R0, R3, 0x80000000, R0, 0x48, !PT ;  /* 0x8000000003007812 */ /* 0x000fc800078e4800 */
[----:B------:R-:W-:Y:S01]  /*12e0*/  LOP3.LUT R0, R0, 0x7f800000, RZ, 0xfc, !PT ;  /* 0x7f80000000007812 */ /* 0x000fe200078efcff */
[----:B------:R-:W-:Y:S06]  /*12f0*/  BRA `(.L_x_36) ;  /* 0x0000000000147947 */ /* 0x000fec0003800000 */
.L_x_30:
[----:B------:R-:W-:Y:S01]  /*1300*/  LOP3.LUT R0, R3, 0x80000000, R0, 0x48, !PT ;  /* 0x8000000003007812 */ /* 0x000fe200078e4800 */
[----:B------:R-:W-:Y:S06]  /*1310*/  BRA `(.L_x_36) ;  /* 0x00000000000c7947 */ /* 0x000fec0003800000 */
.L_x_29:
[----:B------:R-:W0:Y:S01]  /*1320*/  MUFU.RSQ R0, -QNAN ;  /* 0xffc0000000007908 */ /* 0x000e220000001400 */
[----:B------:R-:W-:Y:S05]  /*1330*/  BRA `(.L_x_36) ;  /* 0x0000000000047947 */ /* 0x000fea0003800000 */
.L_x_28:
[----:B------:R-:W-:-:S07]  /*1340*/  FADD.FTZ R0, R0, R3 ;  /* 0x0000000300007221 */ /* 0x000fce0000010000 */
.L_x_36:
[----:B------:R-:W-:Y:S05]  /*1350*/  BSYNC.RECONVERGENT B1 ;  /* 0x0000000000017941 */ /* 0x000fea0003800200 */
.L_x_26:
[----:B------:R-:W-:Y:S01]  /*1360*/  IMAD.MOV.U32 R3, RZ, RZ, 0x0 ;  /* 0x00000000ff037424 */ /* 0x000fe200078e00ff */
[----:B0-----:R-:W-:-:S03]  /*1370*/  MOV R4, R0 ;  /* 0x0000000000047202 */ /* 0x001fc60000000f00 */
[----:B------:R-:W-:Y:S05]  /*1380*/  RET.REL.NODEC R2 `(_Z9proKernelP6float4S0_jjPfS1_) ;  /* 0xffffffec021c7950 */ /* 0x000fea0003c3ffff */
.L_x_37:
        /* <DEDUP_REMOVED lines=15> */
.L_x_118:


//--------------------- .text._Z12normalKernelP6float4S0_jj --------------------------
	.section	.text._Z12normalKernelP6float4S0_jj,"ax",@progbits
	.align	128
        .global         _Z12normalKernelP6float4S0_jj
        .type           _Z12normalKernelP6float4S0_jj,@function
        .size           _Z12normalKernelP6float4S0_jj,(.L_x_126 - _Z12normalKernelP6float4S0_jj)
        .other          _Z12normalKernelP6float4S0_jj,@"STO_CUDA_ENTRY STV_DEFAULT"
_Z12normalKernelP6float4S0_jj:
.text._Z12normalKernelP6float4S0_jj:
[----:B------:R-:W-:Y:S01]  /*0000*/  LDC R1, c[0x0][0x37c] ;  /* 0x0000df00ff017b82 */ /* 0x000fe20000000800 */
[----:B------:R-:W0:Y:S07]  /*0010*/  S2R R3, SR_TID.Y ;  /* 0x0000000000037919 */ /* 0x000e2e0000002200 */
[----:B------:R-:W1:Y:S01]  /*0020*/  LDC R5, c[0x0][0x360] ;  /* 0x0000d800ff057b82 */ /* 0x000e620000000800 */
[----:B------:R-:W2:Y:S01]  /*0030*/  LDCU.64 UR6, c[0x0][0x390] ;  /* 0x00007200ff0677ac */ /* 0x000ea20008000a00 */
[----:B------:R-:W1:Y:S06]  /*0040*/  S2R R0, SR_TID.X ;  /* 0x0000000000007919 */ /* 0x000e6c0000002100 */
[----:B------:R-:W0:Y:S08]  /*0050*/  S2UR UR5, SR_CTAID.Y ;  /* 0x00000000000579c3 */ /* 0x000e300000002600 */
[----:B------:R-:W0:Y:S08]  /*0060*/  LDC R2, c[0x0][0x364] ;  /* 0x0000d900ff027b82 */ /* 0x000e300000000800 */
[----:B------:R-:W1:Y:S08]  /*0070*/  S2UR UR4, SR_CTAID.X ;  /* 0x00000000000479c3 */ /* 0x000e700000002500 */
[----:B------:R-:W3:Y:S01]  /*0080*/  LDC.64 R12, c[0x0][0x388] ;  /* 0x0000e200ff0c7b82 */ /* 0x000ee20000000a00 */
[----:B0-----:R-:W-:Y:S01]  /*0090*/  IMAD R3, R2, UR5, R3 ;  /* 0x0000000502037c24 */ /* 0x001fe2000f8e0203 */
[----:B--2---:R-:W-:-:S04]  /*00a0*/  UIADD3 UR5, UPT, UPT, UR6, -0x1, URZ ;  /* 0xffffffff06057890 */ /* 0x004fc8000fffe0ff */
[----:B------:R-:W-:Y:S01]  /*00b0*/  ISETP.NE.AND P0, PT, R3, RZ, PT ;  /* 0x000000ff0300720c */ /* 0x000fe20003f05270 */
[----:B-1----:R-:W-:Y:S01]  /*00c0*/  IMAD R0, R5, UR4, R0 ;  /* 0x0000000405007c24 */ /* 0x002fe2000f8e0200 */
[----:B------:R-:W-:-:S03]  /*00d0*/  UIADD3 UR4, UPT, UPT, UR7, -0x1, URZ ;  /* 0xffffffff07047890 */ /* 0x000fc6000fffe0ff */
[----:B------:R-:W-:Y:S01]  /*00e0*/  IMAD R7, R3, UR6, R0 ;  /* 0x0000000603077c24 */ /* 0x000fe2000f8e0200 */
[----:B------:R-:W-:-:S04]  /*00f0*/  ISETP.LT.OR P0, PT, R0, 0x1, !P0 ;  /* 0x000000010000780c */ /* 0x000fc80004701670 */
[----:B------:R-:W-:-:S04]  /*0100*/  ISETP.GE.U32.OR P0, PT, R0, UR5, P0 ;  /* 0x0000000500007c0c */ /* 0x000fc80008706470 */
[----:B------:R-:W-:Y:S01]  /*0110*/  ISETP.GE.U32.OR P0, PT, R3, UR4, P0 ;  /* 0x0000000403007c0c */ /* 0x000fe20008706470 */
[----:B------:R-:W0:-:S12]  /*0120*/  LDCU.64 UR4, c[0x0][0x358] ;  /* 0x00006b00ff0477ac */ /* 0x000e180008000a00 */
[----:B------:R-:W1:Y:S01]  /*0130*/  @!P0 LDC.64 R10, c[0x0][0x380] ;  /* 0x0000e000ff0a8b82 */ /* 0x000e620000000a00 */
[C---:B------:R-:W-:Y:S02]  /*0140*/  @!P0 IADD3 R9, PT, PT, R7.reuse, UR6, RZ ;  /* 0x0000000607098c10 */ /* 0x040fe4000fffe0ff */
[C---:B------:R-:W-:Y:S01]  /*0150*/  @!P0 IADD3 R5, PT, PT, R7.reuse, -UR6, RZ ;  /* 0x8000000607058c10 */ /* 0x040fe2000fffe0ff */
[----:B-1----:R-:W-:-:S04]  /*0160*/  @!P0 IMAD.WIDE R2, R7, 0x10, R10 ;  /* 0x0000001007028825 */ /* 0x002fc800078e020a */
[--C-:B------:R-:W-:Y:S01]  /*0170*/  @!P0 IMAD.WIDE.U32 R8, R9, 0x10, R10.reuse ;  /* 0x0000001009088825 */ /* 0x100fe200078e000a */
[----:B0-----:R-:W2:Y:S03]  /*0180*/  @!P0 LDG.E R0, desc[UR4][R2.64+0x14] ;  /* 0x0000140402008981 */ /* 0x001ea6000c1e1900 */
[----:B------:R-:W-:Y:S01]  /*0190*/  @!P0 IMAD.WIDE.U32 R10, R5, 0x10, R10 ;  /* 0x00000010050a8825 */ /* 0x000fe200078e000a */
[----:B------:R-:W2:Y:S04]  /*01a0*/  @!P0 LDG.E R15, desc[UR4][R2.64+-0xc] ;  /* 0xfffff404020f8981 */ /* 0x000ea8000c1e1900 */
[----:B------:R-:W4:Y:S04]  /*01b0*/  @!P0 LDG.E R8, desc[UR4][R8.64+0x4] ;  /* 0x0000040408088981 */ /* 0x000f28000c1e1900 */
[----:B------:R-:W4:Y:S01]  /*01c0*/  @!P0 LDG.E R11, desc[UR4][R10.64+0x4] ;  /* 0x000004040a0b8981 */ /* 0x000f22000c1e1900 */
[----:B------:R-:W-:Y:S01]  /*01d0*/  CS2R R4, SRZ ;  /* 0x0000000000047805 */ /* 0x000fe2000001ff00 */
[----:B---3--:R-:W-:Y:S01]  /*01e0*/  IMAD.WIDE R12, R7, 0x10, R12 ;  /* 0x00000010070c7825 */ /* 0x008fe200078e020c */
[----:B------:R-:W-:-:S03]  /*01f0*/  CS2R R6, SRZ ;  /* 0x0000000000067805 */ /* 0x000fc6000001ff00 */
[----:B--2---:R-:W-:Y:S01]  /*0200*/  @!P0 FADD R4, R0, -R15 ;  /* 0x8000000f00048221 */ /* 0x004fe20000000000 */
[----:B----4-:R-:W-:-:S05]  /*0210*/  @!P0 FADD R5, R8, -R11 ;  /* 0x8000000b08058221 */ /* 0x010fca0000000000 */
[----:B------:R-:W-:Y:S01]  /*0220*/  STG.E.128 desc[UR4][R12.64], R4 ;  /* 0x000000040c007986 */ /* 0x000fe2000c101d04 */
[----:B------:R-:W-:Y:S05]  /*0230*/  EXIT ;  /* 0x000000000000794d */ /* 0x000fea0003800000 */
.L_x_38:
        /* <DEDUP_REMOVED lines=12> */
.L_x_126:


//--------------------- .text._Z10stepKerneljPfS_ff --------------------------
	.section	.text._Z10stepKerneljPfS_ff,"ax",@progbits
	.align	128
        .global         _Z10stepKerneljPfS_ff
        .type           _Z10stepKerneljPfS_ff,@function
        .size           _Z10stepKerneljPfS_ff,(.L_x_121 - _Z10stepKerneljPfS_ff)
        .other          _Z10stepKerneljPfS_ff,@"STO_CUDA_ENTRY STV_DEFAULT"
_Z10stepKerneljPfS_ff:
.text._Z10stepKerneljPfS_ff:
        /* <DEDUP_REMOVED lines=11> */
[----:B------:R-:W4:Y:S01]  /*00b0*/  LDC.64 R16, c[0x0][0x388] ;  /* 0x0000e200ff107b82 */ /* 0x000f220000000a00 */
[----:B--2---:R-:W-:-:S04]  /*00c0*/  IMAD R3, R2, UR6, R5 ;  /* 0x0000000602037c24 */ /* 0x004fc8000f8e0205 */
[----:B-1----:R-:W-:-:S05]  /*00d0*/  IMAD R0, R3, UR7, R0 ;  /* 0x0000000703007c24 */ /* 0x002fca000f8e0200 */
[----:B------:R-:W-:-:S05]  /*00e0*/  LEA R3, R0, R0, 0x3 ;  /* 0x0000000000037211 */ /* 0x000fca00078e18ff */
[----:B---3--:R-:W-:-:S05]  /*00f0*/  IMAD.WIDE R18, R3, 0x4, R18 ;  /* 0x0000000403127825 */ /* 0x008fca00078e0212 */
[----:B0-----:R-:W2:Y:S01]  /*0100*/  LDG.E R0, desc[UR4][R18.64] ;  /* 0x0000000412007981 */ /* 0x001ea2000c1e1900 */
[----:B----4-:R-:W-:Y:S01]  /*0110*/  IMAD.WIDE R16, R3, 0x4, R16 ;  /* 0x0000000403107825 */ /* 0x010fe200078e0210 */
[----:B--2---:R-:W-:-:S13]  /*0120*/  FSETP.GEU.AND P0, PT, R0, RZ, PT ;  /* 0x000000ff0000720b */ /* 0x004fda0003f0e000 */
[----:B------:R-:W-:Y:S05]  /*0130*/  @!P0 EXIT ;  /* 0x000000000000894d */ /* 0x000fea0003800000 */
[----:B------:R-:W2:Y:S01]  /*0140*/  LDG.E R4, desc[UR4][R16.64] ;  /* 0x0000000410047981 */ /* 0x000ea2000c1e1900 */
[----:B------:R-:W0:Y:S03]  /*0150*/  LDCU UR6, c[0x3][0x70] ;  /* 0x00c00e00ff0677ac */ /* 0x000e260008000800 */
[----:B------:R-:W3:Y:S04]  /*0160*/  LDG.E R20, desc[UR4][R16.64+0x4] ;  /* 0x0000040410147981 */ /* 0x000ee8000c1e1900 */
[----:B------:R-:W4:Y:S04]  /*0170*/  LDG.E R13, desc[UR4][R16.64+0x8] ;  /* 0x00000804100d7981 */ /* 0x000f28000c1e1900 */
[----:B------:R-:W5:Y:S04]  /*0180*/  LDG.E R5, desc[UR4][R16.64+0xc] ;  /* 0x00000c0410057981 */ /* 0x000f68000c1e1900 */
[----:B------:R-:W5:Y:S04]  /*0190*/  LDG.E R6, desc[UR4][R16.64+0x10] ;  /* 0x0000100410067981 */ /* 0x000f68000c1e1900 */
[----:B------:R-:W5:Y:S04]  /*01a0*/  LDG.E R7, desc[UR4][R16.64+0x14] ;  /* 0x0000140410077981 */ /* 0x000f68000c1e1900 */
[----:B------:R-:W5:Y:S04]  /*01b0*/  LDG.E R8, desc[UR4][R16.64+0x18] ;  /* 0x0000180410087981 */ /* 0x000f68000c1e1900 */
[----:B------:R-:W5:Y:S04]  /*01c0*/  LDG.E R9, desc[UR4][R16.64+0x1c] ;  /* 0x00001c0410097981 */ /* 0x000f68000c1e1900 */
[----:B------:R-:W5:Y:S01]  /*01d0*/  LDG.E R10, desc[UR4][R16.64+0x20] ;  /* 0x00002004100a7981 */ /* 0x000f62000c1e1900 */
[----:B------:R-:W-:Y:S01]  /*01e0*/  BSSY.RECONVERGENT B2, `(.L_x_39) ;  /* 0x0000016000027945 */ /* 0x000fe20003800200 */
[----:B--2---:R-:W-:-:S04]  /*01f0*/  FADD R3, RZ, R4 ;  /* 0x00000004ff037221 */ /* 0x004fc80000000000 */
[----:B---3--:R-:W-:-:S04]  /*0200*/  FADD R0, R3, R20 ;  /* 0x0000001403007221 */ /* 0x008fc80000000000 */
[----:B----4-:R-:W-:-:S04]  /*0210*/  FADD R0, R0, R13 ;  /* 0x0000000d00007221 */ /* 0x010fc80000000000 */
[----:B-----5:R-:W-:-:S04]  /*0220*/  FADD R3, R0, R5 ;  /* 0x0000000500037221 */ /* 0x020fc80000000000 */
[----:B------:R-:W-:-:S04]  /*0230*/  FADD R0, R3, R6 ;  /* 0x0000000603007221 */ /* 0x000fc80000000000 */
[----:B------:R-:W-:-:S04]  /*0240*/  FADD R3, R0, R7 ;  /* 0x0000000700037221 */ /* 0x000fc80000000000 */
[----:B------:R-:W-:-:S04]  /*0250*/  FADD R0, R3, R8 ;  /* 0x0000000803007221 */ /* 0x000fc80000000000 */
[----:B------:R-:W-:Y:S01]  /*0260*/  FADD R3, R0, R9 ;  /* 0x0000000900037221 */ /* 0x000fe20000000000 */
[----:B0-----:R-:W-:-:S03]  /*0270*/  FMUL R0, R4, UR6 ;  /* 0x0000000604007c20 */ /* 0x001fc60008400000 */
[----:B------:R-:W-:-:S04]  /*0280*/  FADD R3, R3, R10 ;  /* 0x0000000a03037221 */ /* 0x000fc80000000000 */
        /* <DEDUP_REMOVED lines=9> */
[----:B------:R-:W-:Y:S05]  /*0320*/  CALL.REL.NOINC `($__internal_5_$__cuda_sm3x_div_rn_noftz_f32_slowpath) ;  /* 0x0000003800047944 */ /* 0x000fea0003c00000 */
[----:B------:R-:W-:-:S07]  /*0330*/  MOV R15, R0 ;  /* 0x00000000000f7202 */ /* 0x000fce0000000f00 */
.L_x_40:
[----:B------:R-:W-:Y:S05]  /*0340*/  BSYNC.RECONVERGENT B2 ;  /* 0x0000000000027941 */ /* 0x000fea0003800200 */
.L_x_39:
[----:B------:R-:W0:Y:S01]  /*0350*/  LDCU UR7, c[0x3][0x94] ;  /* 0x00c01280ff0777ac */ /* 0x000e220008000800 */
[----:B------:R-:W1:Y:S01]  /*0360*/  MUFU.RCP R0, R3 ;  /* 0x0000000300007308 */ /* 0x000e620000001000 */
[----:B------:R-:W2:Y:S01]  /*0370*/  LDC R14, c[0x3][0xbc] ;  /* 0x00c02f00ff0e7b82 */ /* 0x000ea20000000800 */
[----:B------:R-:W-:Y:S01]  /*0380*/  BSSY.RECONVERGENT B2, `(.L_x_41) ;  /* 0x000000f000027945 */ /* 0x000fe20003800200 */
[----:B------:R-:W2:Y:S01]  /*0390*/  LDCU UR6, c[0x0][0x398] ;  /* 0x00007300ff0677ac */ /* 0x000ea20008000800 */
[----:B0-----:R-:W-:Y:S01]  /*03a0*/  FMUL R2, R4, UR7 ;  /* 0x0000000704027c20 */ /* 0x001fe20008400000 */
[----:B-1----:R-:W-:-:S03]  /*03b0*/  FFMA R11, -R3, R0, 1 ;  /* 0x3f800000030b7423 */ /* 0x002fc60000000100 */
[----:B------:R-:W0:Y:S01]  /*03c0*/  FCHK P0, R2, R3 ;  /* 0x0000000302007302 */ /* 0x000e220000000000 */
[----:B------:R-:W-:Y:S01]  /*03d0*/  FFMA R0, R0, R11, R0 ;  /* 0x0000000b00007223 */ /* 0x000fe20000000000 */
[----:B--2---:R-:W-:-:S03]  /*03e0*/  FFMA R15, R14, UR6, R15 ;  /* 0x000000060e0f7c23 */ /* 0x004fc6000800000f */
[----:B------:R-:W-:-:S04]  /*03f0*/  FFMA R11, R0, R2, RZ ;  /* 0x00000002000b7223 */ /* 0x000fc800000000ff */
[----:B------:R-:W-:-:S04]  /*0400*/  FFMA R12, -R3, R11, R2 ;  /* 0x0000000b030c7223 */ /* 0x000fc80000000102 */
[----:B------:R-:W-:Y:S01]  /*0410*/  FFMA R14, R0, R12, R11 ;  /* 0x0000000c000e7223 */ /* 0x000fe2000000000b */
[----:B0-----:R-:W-:Y:S06]  /*0420*/  @!P0 BRA `(.L_x_42) ;  /* 0x0000000000108947 */ /* 0x001fec0003800000 */
[----:B------:R-:W-:Y:S02]  /*0430*/  MOV R0, R2 ;  /* 0x0000000200007202 */ /* 0x000fe40000000f00 */
[----:B------:R-:W-:-:S07]  /*0440*/  MOV R2, 0x460 ;  /* 0x0000046000027802 */ /* 0x000fce0000000f00 */
[----:B------:R-:W-:Y:S05]  /*0450*/  CALL.REL.NOINC `($__internal_5_$__cuda_sm3x_div_rn_noftz_f32_slowpath) ;  /* 0x0000003400b87944 */ /* 0x000fea0003c00000 */
[----:B------:R-:W-:-:S07]  /*0460*/  MOV R14, R0 ;  /* 0x00000000000e7202 */ /* 0x000fce0000000f00 */
.L_x_42:
[----:B------:R-:W-:Y:S05]  /*0470*/  BSYNC.RECONVERGENT B2 ;  /* 0x0000000000027941 */ /* 0x000fea0003800200 */
.L_x_41:
        /* <DEDUP_REMOVED lines=18> */
.L_x_44:
[----:B------:R-:W-:Y:S05]  /*05a0*/  BSYNC.RECONVERGENT B2 ;  /* 0x0000000000027941 */ /* 0x000fea0003800200 */
.L_x_43:
[----:B------:R-:W0:Y:S01]  /*05b0*/  LDCU UR6, c[0x3][0x98] ;  /* 0x00c01300ff0677ac */ /* 0x000e220008000800 */
[----:B------:R-:W1:Y:S01]  /*05c0*/  MUFU.RCP R0, R3 ;  /* 0x0000000300007308 */ /* 0x000e620000001000 */
[----:B------:R-:W-:Y:S01]  /*05d0*/  BSSY.RECONVERGENT B2, `(.L_x_45) ;  /* 0x000000e000027945 */ /* 0x000fe20003800200 */
[----:B------:R-:W-:Y:S01]  /*05e0*/  FADD R15, R15, R12 ;  /* 0x0000000c0f0f7221 */ /* 0x000fe20000000000 */
[----:B0-----:R-:W-:Y:S01]  /*05f0*/  FMUL R20, R20, UR6 ;  /* 0x0000000614147c20 */ /* 0x001fe20008400000 */
[----:B-1----:R-:W-:-:S04]  /*0600*/  FFMA R11, -R3, R0, 1 ;  /* 0x3f800000030b7423 */ /* 0x002fc80000000100 */
[----:B------:R-:W0:Y:S01]  /*0610*/  FCHK P0, R20, R3 ;  /* 0x0000000314007302 */ /* 0x000e220000000000 */
[----:B------:R-:W-:-:S04]  /*0620*/  FFMA R0, R0, R11, R0 ;  /* 0x0000000b00007223 */ /* 0x000fc80000000000 */
        /* <DEDUP_REMOVED lines=8> */
.L_x_46:
[----:B------:R-:W-:Y:S05]  /*06b0*/  BSYNC.RECONVERGENT B2 ;  /* 0x0000000000027941 */ /* 0x000fea0003800200 */
.L_x_45:
        /* <DEDUP_REMOVED lines=16> */
.L_x_48:
[----:B------:R-:W-:Y:S05]  /*07c0*/  BSYNC.RECONVERGENT B2 ;  /* 0x0000000000027941 */ /* 0x000fea0003800200 */
.L_x_47:
        /* <DEDUP_REMOVED lines=16> */
.L_x_50:
[----:B------:R-:W-:Y:S05]  /*08d0*/  BSYNC.RECONVERGENT B2 ;  /* 0x0000000000027941 */ /* 0x000fea0003800200 */
.L_x_49:
        /* <DEDUP_REMOVED lines=16> */
.L_x_52:
[----:B------:R-:W-:Y:S05]  /*09e0*/  BSYNC.RECONVERGENT B2 ;  /* 0x0000000000027941 */ /* 0x000fea0003800200 */
.L_x_51:
        /* <DEDUP_REMOVED lines=16> */
.L_x_54:
[----:B------:R-:W-:Y:S05]  /*0af0*/  BSYNC.RECONVERGENT B2 ;  /* 0x0000000000027941 */ /* 0x000fea0003800200 */
.L_x_53:
        /* <DEDUP_REMOVED lines=16> */
.L_x_56:
[----:B------:R-:W-:Y:S05]  /*0c00*/  BSYNC.RECONVERGENT B2 ;  /* 0x0000000000027941 */ /* 0x000fea0003800200 */
.L_x_55:
        /* <DEDUP_REMOVED lines=16> */
.L_x_58:
[----:B------:R-:W-:Y:S05]  /*0d10*/  BSYNC.RECONVERGENT B2 ;  /* 0x0000000000027941 */ /* 0x000fea0003800200 */
.L_x_57:
        /* <DEDUP_REMOVED lines=16> */
.L_x_60:
[----:B------:R-:W-:Y:S05]  /*0e20*/  BSYNC.RECONVERGENT B2 ;  /* 0x0000000000027941 */ /* 0x000fea0003800200 */
.L_x_59:
        /* <DEDUP_REMOVED lines=16> */
.L_x_62:
[----:B------:R-:W-:Y:S05]  /*0f30*/  BSYNC.RECONVERGENT B2 ;  /* 0x0000000000027941 */ /* 0x000fea0003800200 */
.L_x_61:
        /* <DEDUP_REMOVED lines=16> */
.L_x_64:
[----:B------:R-:W-:Y:S05]  /*1040*/  BSYNC.RECONVERGENT B2 ;  /* 0x0000000000027941 */ /* 0x000fea0003800200 */
.L_x_63:
        /* <DEDUP_REMOVED lines=16> */
.L_x_66:
[----:B------:R-:W-:Y:S05]  /*1150*/  BSYNC.RECONVERGENT B2 ;  /* 0x0000000000027941 */ /* 0x000fea0003800200 */
.L_x_65:
        /* <DEDUP_REMOVED lines=16> */
.L_x_68:
[----:B------:R-:W-:Y:S05]  /*1260*/  BSYNC.RECONVERGENT B2 ;  /* 0x0000000000027941 */ /* 0x000fea0003800200 */
.L_x_67:
        /* <DEDUP_REMOVED lines=16> */
.L_x_70:
[----:B------:R-:W-:Y:S05]  /*1370*/  BSYNC.RECONVERGENT B2 ;  /* 0x0000000000027941 */ /* 0x000fea0003800200 */
.L_x_69:
        /* <DEDUP_REMOVED lines=16> */
.L_x_72:
[----:B------:R-:W-:Y:S05]  /*1480*/  BSYNC.RECONVERGENT B2 ;  /* 0x0000000000027941 */ /* 0x000fea0003800200 */
.L_x_71:
        /* <DEDUP_REMOVED lines=15> */
.L_x_74:
[----:B------:R-:W-:Y:S05]  /*1580*/  BSYNC.RECONVERGENT B2 ;  /* 0x0000000000027941 */ /* 0x000fea0003800200 */
.L_x_73:
[----:B------:R-:W0:Y:S01]  /*1590*/  LDCU UR6, c[0x3][0xb8] ;  /* 0x00c01700ff0677ac */ /* 0x000e220008000800 */
[----:B------:R-:W-:Y:S02]  /*15a0*/  HFMA2 R6, -RZ, RZ, 0, 5.9604644775390625e-08 ;  /* 0x00000001ff067431 */ /* 0x000fe400000001ff */
[----:B------:R-:W-:Y:S01]  /*15b0*/  FADD R0, R14, R0 ;  /* 0x000000000e007221 */ /* 0x000fe20000000000 */
[----:B0-----:R-:W0:Y:S08]  /*15c0*/  F2F.F64.F32 R8, UR6 ;  /* 0x0000000600087d10 */ /* 0x001e300008201800 */
[----:B0-----:R-:W0:Y:S02]  /*15d0*/  MUFU.RCP64H R7, R9 ;  /* 0x0000000900077308 */ /* 0x001e240000001800 */
[----:B0-----:R-:W-:-:S08]  /*15e0*/  DFMA R10, -R8, R6, 1 ;  /* 0x3ff00000080a742b */ /* 0x001fd00000000106 */
[----:B------:R-:W-:-:S08]  /*15f0*/  DFMA R10, R10, R10, R10 ;  /* 0x0000000a0a0a722b */ /* 0x000fd0000000000a */
[----:B------:R-:W-:-:S08]  /*1600*/  DFMA R10, R6, R10, R6 ;  /* 0x0000000a060a722b */ /* 0x000fd00000000006 */
[----:B------:R-:W-:-:S08]  /*1610*/  DFMA R6, -R8, R10, 1 ;  /* 0x3ff000000806742b */ /* 0x000fd0000000010a */
[----:B------:R-:W-:-:S08]  /*1620*/  DFMA R6, R10, R6, R10 ;  /* 0x000000060a06722b */ /* 0x000fd0000000000a */
[----:B------:R-:W-:-:S08]  /*1630*/  DMUL R10, R6, 0.5 ;  /* 0x3fe00000060a7828 */ /* 0x000fd00000000000 */
[----:B------:R-:W-:-:S08]  /*1640*/  DFMA R20, -R8, R10, 0.5 ;  /* 0x3fe000000814742b */ /* 0x000fd0000000010a */
[----:B------:R-:W-:-:S10]  /*1650*/  DFMA R6, R6, R20, R10 ;  /* 0x000000140606722b */ /* 0x000fd4000000000a */
[----:B------:R-:W-:-:S05]  /*1660*/  FFMA R2, RZ, R9, R7 ;  /* 0x00000009ff027223 */ /* 0x000fca0000000007 */
[----:B------:R-:W-:-:S13]  /*1670*/  FSETP.GT.AND P0, PT, |R2|, 1.469367938527859385e-39, PT ;  /* 0x001000000200780b */ /* 0x000fda0003f04200 */
[----:B------:R-:W-:Y:S05]  /*1680*/  @P0 BRA `(.L_x_75) ;  /* 0x0000000000200947 */ /* 0x000fea0003800000 */
[----:B------:R-:W-:Y:S02]  /*1690*/  MOV R5, RZ ;  /* 0x000000ff00057202 */ /* 0x000fe40000000f00 */
[----:B------:R-:W-:Y:S02]  /*16a0*/  MOV R12, 0x3fe00000 ;  /* 0x3fe00000000c7802 */ /* 0x000fe40000000f00 */
[----:B------:R-:W-:Y:S02]  /*16b0*/  MOV R10, R8 ;  /* 0x00000008000a7202 */ /* 0x000fe40000000f00 */
[----:B------:R-:W-:Y:S02]  /*16c0*/  MOV R11, R9 ;  /* 0x00000009000b7202 */ /* 0x000fe40000000f00 */
[----:B------:R-:W-:-:S07]  /*16d0*/  MOV R2, 0x16f0 ;  /* 0x000016f000027802 */ /* 0x000fce0000000f00 */
[----:B------:R-:W-:Y:S05]  /*16e0*/  CALL.REL.NOINC `($__internal_4_$__cuda_sm20_div_rn_f64_full) ;  /* 0x0000001c009c7944 */ /* 0x000fea0003c00000 */
[----:B------:R-:W-:Y:S02]  /*16f0*/  MOV R6, R30 ;  /* 0x0000001e00067202 */ /* 0x000fe40000000f00 */
[----:B------:R-:W-:-:S07]  /*1700*/  MOV R7, R31 ;  /* 0x0000001f00077202 */ /* 0x000fce0000000f00 */
.L_x_75:
[----:B------:R-:W0:Y:S01]  /*1710*/  MUFU.RCP64H R11, R9 ;  /* 0x00000009000b7308 */ /* 0x000e220000001800 */
[----:B------:R-:W-:Y:S02]  /*1720*/  MOV R10, 0x1 ;  /* 0x00000001000a7802 */ /* 0x000fe40000000f00 */
[----:B------:R-:W-:-:S04]  /*1730*/  FSETP.GEU.AND P1, PT, |R7|, 6.5827683646048100446e-37, PT ;  /* 0x036000000700780b */ /* 0x000fc80003f2e200 */
[----:B0-----:R-:W-:-:S08]  /*1740*/  DFMA R14, -R8, R10, 1 ;  /* 0x3ff00000080e742b */ /* 0x001fd0000000010a */
[----:B------:R-:W-:-:S08]  /*1750*/  DFMA R14, R14, R14, R14 ;  /* 0x0000000e0e0e722b */ /* 0x000fd0000000000e */
[----:B------:R-:W-:-:S08]  /*1760*/  DFMA R14, R10, R14, R10 ;  /* 0x0000000e0a0e722b */ /* 0x000fd0000000000a */
[----:B------:R-:W-:-:S08]  /*1770*/  DFMA R10, -R8, R14, 1 ;  /* 0x3ff00000080a742b */ /* 0x000fd0000000010e */
[----:B------:R-:W-:-:S08]  /*1780*/  DFMA R14, R14, R10, R14 ;  /* 0x0000000a0e0e722b */ /* 0x000fd0000000000e */
[----:B------:R-:W-:-:S08]  /*1790*/  DMUL R30, R14, R6 ;  /* 0x000000060e1e7228 */ /* 0x000fd00000000000 */
[----:B------:R-:W-:-:S08]  /*17a0*/  DFMA R10, -R8, R30, R6 ;  /* 0x0000001e080a722b */ /* 0x000fd00000000106 */
[----:B------:R-:W-:-:S10]  /*17b0*/  DFMA R30, R14, R10, R30 ;  /* 0x0000000a0e1e722b */ /* 0x000fd4000000001e */
[----:B------:R-:W-:-:S05]  /*17c0*/  FFMA R2, RZ, R9, R31 ;  /* 0x00000009ff027223 */ /* 0x000fca000000001f */
[----:B------:R-:W-:-:S13]  /*17d0*/  FSETP.GT.AND P0, PT, |R2|, 1.469367938527859385e-39, PT ;  /* 0x001000000200780b */ /* 0x000fda0003f04200 */
[----:B------:R-:W-:Y:S05]  /*17e0*/  @P0 BRA P1, `(.L_x_76) ;  /* 0x0000000000180947 */ /* 0x000fea0000800000 */
[----:B------:R-:W-:Y:S02]  /*17f0*/  MOV R5, R6 ;  /* 0x0000000600057202 */ /* 0x000fe40000000f00 */
[----:B------:R-:W-:Y:S02]  /*1800*/  MOV R12, R7 ;  /* 0x00000007000c7202 */ /* 0x000fe40000000f00 */
[----:B------:R-:W-:Y:S02]  /*1810*/  MOV R10, R8 ;  /* 0x00000008000a7202 */ /* 0x000fe40000000f00 */
[----:B------:R-:W-:Y:S02]  /*1820*/  MOV R11, R9 ;  /* 0x00000009000b7202 */ /* 0x000fe40000000f00 */
[----:B------:R-:W-:-:S07]  /*1830*/  MOV R2, 0x1850 ;  /* 0x0000185000027802 */ /* 0x000fce0000000f00 */
[----:B------:R-:W-:Y:S05]  /*1840*/  CALL.REL.NOINC `($__internal_4_$__cuda_sm20_div_rn_f64_full) ;  /* 0x0000001c00447944 */ /* 0x000fea0003c00000 */
.L_x_76:
[----:B------:R-:W0:Y:S01]  /*1850*/  MUFU.RCP64H R7, R9 ;  /* 0x0000000900077308 */ /* 0x000e220000001800 */
[----:B------:R-:W-:-:S04]  /*1860*/  IADD3 R6, PT, PT, R9, 0x300402, RZ ;  /* 0x0030040209067810 */ /* 0x000fc80007ffe0ff */
[----:B------:R-:W-:-:S03]  /*1870*/  FSETP.GEU.AND P0, PT, |R6|, 5.8789094863358348022e-39, PT ;  /* 0x004004020600780b */ /* 0x000fc60003f0e200 */
[----:B------:R1:W2:Y:S08]  /*1880*/  F2F.F64.F32 R20, R0 ;  /* 0x0000000000147310 */ /* 0x0002b00000201800 */
[----:B------:R1:W3:Y:S01]  /*1890*/  F2F.F64.F32 R22, R13 ;  /* 0x0000000d00167310 */ /* 0x0002e20000201800 */
[----:B0-----:R-:W-:-:S08]  /*18a0*/  DFMA R10, -R8, R6, 1 ;  /* 0x3ff00000080a742b */ /* 0x001fd00000000106 */
[----:B------:R-:W-:-:S08]  /*18b0*/  DFMA R10, R10, R10, R10 ;  /* 0x0000000a0a0a722b */ /* 0x000fd0000000000a */
[----:B------:R-:W-:-:S08]  /*18c0*/  DFMA R10, R6, R10, R6 ;  /* 0x0000000a060a722b */ /* 0x000fd00000000006 */
[----:B------:R-:W-:-:S08]  /*18d0*/  DFMA R24, -R8, R10, 1 ;  /* 0x3ff000000818742b */ /* 0x000fd0000000010a */
[----:B------:R-:W-:Y:S01]  /*18e0*/  DFMA R24, R10, R24, R10 ;  /* 0x000000180a18722b */ /* 0x000fe2000000000a */
[----:B-123--:R-:W-:Y:S10]  /*18f0*/  @P0 BRA `(.L_x_77) ;  /* 0x0000000000100947 */ /* 0x00eff40003800000 */
[----:B------:R-:W-:-:S04]  /*1900*/  LOP3.LUT R2, R9, 0x7fffffff, RZ, 0xc0, !PT ;  /* 0x7fffffff09027812 */ /* 0x000fc800078ec0ff */
[----:B------:R-:W-:Y:S02]  /*1910*/  IADD3 R10, PT, PT, R2, -0x100000, RZ ;  /* 0xfff00000020a7810 */ /* 0x000fe40007ffe0ff */
[----:B------:R-:W-:-:S07]  /*1920*/  MOV R2, 0x1940 ;  /* 0x0000194000027802 */ /* 0x000fce0000000f00 */
[----:B------:R-:W-:Y:S05]  /*1930*/  CALL.REL.NOINC `($__internal_3_$__cuda_sm20_dblrcp_rn_slowpath_v3) ;  /* 0x0000001800607944 */ /* 0x000fea0003c00000 */
.L_x_77:
[----:B------:R-:W0:Y:S01]  /*1940*/  LDC.64 R8, c[0x3][0x70] ;  /* 0x00c01c00ff087b82 */ /* 0x000e220000000a00 */
[----:B------:R-:W1:Y:S01]  /*1950*/  LDCU UR6, c[0x3][0x4c] ;  /* 0x00c00980ff0677ac */ /* 0x000e620008000800 */
[----:B------:R-:W-:Y:S01]  /*1960*/  BSSY.RECONVERGENT B2, `(.L_x_78) ;  /* 0x00000f2000027945 */ /* 0x000fe20003800200 */
[----:B------:R-:W2:Y:S05]  /*1970*/  LDCU.128 UR8, c[0x3][0x50] ;  /* 0x00c00a00ff0877ac */ /* 0x000eaa0008000c00 */
[----:B------:R-:W3:Y:S08]  /*1980*/  LDC.64 R26, c[0x3][0x90] ;  /* 0x00c02400ff1a7b82 */ /* 0x000ef00000000a00 */
[----:B------:R-:W4:Y:S01]  /*1990*/  LDC.64 R14, c[0x3][0xb8] ;  /* 0x00c02e00ff0e7b82 */ /* 0x000f220000000a00 */
[----:B0-----:R-:W0:Y:S07]  /*19a0*/  F2F.F64.F32 R10, R8 ;  /* 0x00000008000a7310 */ /* 0x001e2e0000201800 */
[----:B------:R-:W5:Y:S01]  /*19b0*/  LDC.64 R6, c[0x3][0x98] ;  /* 0x00c02600ff067b82 */ /* 0x000f620000000a00 */
[----:B---3--:R-:W3:Y:S01]  /*19c0*/  F2F.F64.F32 R34, R27 ;  /* 0x0000001b00227310 */ /* 0x008ee20000201800 */
[----:B0-----:R-:W-:Y:S01]  /*19d0*/  DADD R10, R10, R10 ;  /* 0x000000000a0a7229 */ /* 0x001fe2000000000a */
[--C-:B----4-:R-:W-:Y:S01]  /*19e0*/  FFMA R2, R8, R8, -R14.reuse ;  /* 0x0000000808027223 */ /* 0x110fe2000000080e */
[----:B------:R-:W-:-:S05]  /*19f0*/  FFMA R33, R27, R27, -R14 ;  /* 0x0000001b1b217223 */ /* 0x000fca000000080e */
[----:B------:R-:W0:Y:S01]  /*1a00*/  F2F.F64.F32 R28, R9 ;  /* 0x00000009001c7310 */ /* 0x000e220000201800 */
[C---:B------:R-:W-:Y:S01]  /*1a10*/  FMUL R2, R13.reuse, R2 ;  /* 0x000000020d027220 */ /* 0x040fe20000400000 */
[C---:B------:R-:W-:Y:S01]  /*1a20*/  FMUL R37, R0.reuse, R33 ;  /* 0x0000002100257220 */ /* 0x040fe20000400000 */
[----:B---3--:R-:W-:Y:S02]  /*1a30*/  DMUL R34, R10, R34 ;  /* 0x000000220a227228 */ /* 0x008fe40000000000 */
[C---:B------:R-:W-:Y:S01]  /*1a40*/  FMUL R5, R13.reuse, R2 ;  /* 0x000000020d057220 */ /* 0x040fe20000400000 */
[C---:B------:R-:W-:Y:S01]  /*1a50*/  FMUL R2, R0.reuse, R27 ;  /* 0x0000001b00027220 */ /* 0x040fe20000400000 */
[----:B------:R-:W-:Y:S01]  /*1a60*/  FMUL R37, R0, R37 ;  /* 0x0000002500257220 */ /* 0x000fe20000400000 */
[----:B-----5:R-:W-:Y:S01]  /*1a70*/  FFMA R27, R6, R6, -R14 ;  /* 0x00000006061b7223 */ /* 0x020fe2000000080e */
[----:B------:R3:W4:Y:S01]  /*1a80*/  F2F.F64.F32 R32, R5 ;  /* 0x0000000500207310 */ /* 0x0007220000201800 */
[----:B------:R-:W-:Y:S01]  /*1a90*/  FFMA R2, R13, R8, R2 ;  /* 0x000000080d027223 */ /* 0x000fe20000000002 */
[----:B------:R-:W-:Y:S01]  /*1aa0*/  FFMA R8, R9, R9, -R14 ;  /* 0x0000000909087223 */ /* 0x000fe2000000080e */
[----:B------:R-:W-:Y:S01]  /*1ab0*/  DMUL R34, R22, R34 ;  /* 0x0000002216227228 */ /* 0x000fe20000000000 */
[----:B------:R-:W-:Y:S01]  /*1ac0*/  FMUL R27, R0, R27 ;  /* 0x0000001b001b7220 */ /* 0x000fe20000400000 */
[----:B0-----:R-:W-:Y:S01]  /*1ad0*/  DADD R28, R28, R28 ;  /* 0x000000001c1c7229 */ /* 0x001fe2000000001c */
[----:B------:R-:W-:-:S02]  /*1ae0*/  FMUL R8, R13, R8 ;  /* 0x000000080d087220 */ /* 0x000fc40000400000 */
[----:B------:R-:W0:Y:S01]  /*1af0*/  F2F.F64.F32 R10, R2 ;  /* 0x00000002000a7310 */ /* 0x000e220000201800 */
[----:B------:R-:W-:Y:S01]  /*1b00*/  FMUL R27, R0, R27 ;  /* 0x0000001b001b7220 */ /* 0x000fe20000400000 */
[----:B---3--:R-:W-:Y:S01]  /*1b10*/  FMUL R5, R13, R8 ;  /* 0x000000080d057220 */ /* 0x008fe20000400000 */
[----:B----4-:R-:W-:-:S05]  /*1b20*/  DFMA R34, R20, R34, R32 ;  /* 0x000000221422722b */ /* 0x010fca0000000020 */
[----:B------:R-:W3:Y:S01]  /*1b30*/  F2F.F64.F32 R38, R37 ;  /* 0x0000002500267310 */ /* 0x000ee20000201800 */
[----:B0-----:R-:W-:-:S07]  /*1b40*/  DFMA R10, R10, R24, 1 ;  /* 0x3ff000000a0a742b */ /* 0x001fce0000000018 */
[----:B------:R0:W4:Y:S01]  /*1b50*/  F2F.F64.F32 R32, R6 ;  /* 0x0000000600207310 */ /* 0x0001220000201800 */
[----:B---3--:R-:W-:Y:S01]  /*1b60*/  DADD R38, R34, R38 ;  /* 0x0000000022267229 */ /* 0x008fe20000000026 */
[----:B0-----:R-:W-:-:S06]  /*1b70*/  FMUL R6, R0, R6 ;  /* 0x0000000600067220 */ /* 0x001fcc0000400000 */
[----:B------:R-:W-:Y:S01]  /*1b80*/  F2F.F64.F32 R34, R27 ;  /* 0x0000001b00227310 */ /* 0x000fe20000201800 */
[----:B------:R-:W-:Y:S01]  /*1b90*/  FFMA R6, R13, R9, R6 ;  /* 0x000000090d067223 */ /* 0x000fe20000000006 */
[----:B----4-:R-:W-:-:S06]  /*1ba0*/  DMUL R32, R28, R32 ;  /* 0x000000201c207228 */ /* 0x010fcc0000000000 */
[----:B------:R0:W3:Y:S01]  /*1bb0*/  F2F.F64.F32 R28, R5 ;  /* 0x00000005001c7310 */ /* 0x0000e20000201800 */
[----:B------:R-:W-:Y:S01]  /*1bc0*/  DFMA R38, R38, R30, R10 ;  /* 0x0000001e2626722b */ /* 0x000fe2000000000a */
[----:B------:R-:W4:Y:S01]  /*1bd0*/  LDC.64 R10, c[0x3][0x78] ;  /* 0x00c01e00ff0a7b82 */ /* 0x000f220000000a00 */
[----:B------:R-:W-:-:S05]  /*1be0*/  DMUL R32, R22, R32 ;  /* 0x0000002016207228 */ /* 0x000fca0000000000 */
[----:B------:R5:W2:Y:S01]  /*1bf0*/  F2F.F64.F32 R8, R6 ;  /* 0x0000000600087310 */ /* 0x000aa20000201800 */
[----:B0-----:R-:W-:-:S04]  /*1c00*/  FFMA R5, R7, R7, -R14 ;  /* 0x0000000707057223 */ /* 0x001fc8000000080e */
[C---:B------:R-:W-:Y:S01]  /*1c10*/  FMUL R5, R0.reuse, R5 ;  /* 0x0000000500057220 */ /* 0x040fe20000400000 */
[----:B---3--:R-:W-:Y:S01]  /*1c20*/  DFMA R32, R20, R32, R28 ;  /* 0x000000201420722b */ /* 0x008fe2000000001c */
[C---:B-----5:R-:W-:Y:S01]  /*1c30*/  FMUL R6, R0.reuse, R7 ;  /* 0x0000000700067220 */ /* 0x060fe20000400000 */
[----:B-1----:R-:W-:Y:S01]  /*1c40*/  FMUL R28, R3, UR6 ;  /* 0x00000006031c7c20 */ /* 0x002fe20008400000 */
[----:B------:R-:W-:-:S05]  /*1c50*/  FMUL R5, R0, R5 ;  /* 0x0000000500057220 */ /* 0x000fca0000400000 */
[----:B------:R-:W-:Y:S01]  /*1c60*/  DADD R34, R32, R34 ;  /* 0x0000000020227229 */ /* 0x000fe20000000022 */
[----:B------:R-:W0:Y:S01]  /*1c70*/  F2F.F64.F32 R28, R28 ;  /* 0x0000001c001c7310 */ /* 0x000e220000201800 */
[----:B--2---:R-:W-:Y:S01]  /*1c80*/  DFMA R32, R8, R24, 1 ;  /* 0x3ff000000820742b */ /* 0x004fe20000000018 */
[----:B----4-:R-:W-:-:S04]  /*1c90*/  FFMA R2, R10, R10, -R14 ;  /* 0x0000000a0a027223 */ /* 0x010fc8000000080e */
[----:B------:R-:W-:Y:S02]  /*1ca0*/  FMUL R2, R13, R2 ;  /* 0x000000020d027220 */ /* 0x000fe40000400000 */
[----:B------:R1:W2:Y:S01]  /*1cb0*/  F2F.F64.F32 R8, R10 ;  /* 0x0000000a00087310 */ /* 0x0002a20000201800 */
[----:B------:R-:W-:Y:S02]  /*1cc0*/  DFMA R34, R34, R30, R32 ;  /* 0x0000001e2222722b */ /* 0x000fe40000000020 */
[----:B0-----:R-:W-:-:S05]  /*1cd0*/  DMUL R38, R28, R38 ;  /* 0x000000261c267228 */ /* 0x001fca0000000000 */
[----:B------:R-:W0:Y:S01]  /*1ce0*/  F2F.F64.F32 R32, R7 ;  /* 0x0000000700207310 */ /* 0x000e220000201800 */
[----:B------:R-:W-:Y:S01]  /*1cf0*/  FMUL R28, R13, R2 ;  /* 0x000000020d1c7220 */ /* 0x000fe20000400000 */
[----:B------:R-:W-:Y:S01]  /*1d00*/  FMUL R2, R3, UR8 ;  /* 0x0000000803027c20 */ /* 0x000fe20008400000 */
[----:B-1----:R-:W-:Y:S01]  /*1d10*/  FFMA R10, R13, R10, R6 ;  /* 0x0000000a0d0a7223 */ /* 0x002fe20000000006 */
[----:B--2---:R-:W-:-:S04]  /*1d20*/  DADD R8, R8, R8 ;  /* 0x0000000008087229 */ /* 0x004fc80000000008 */
[----:B------:R-:W1:Y:S04]  /*1d30*/  F2F.F64.F32 R28, R28 ;  /* 0x0000001c001c7310 */ /* 0x000e680000201800 */
[----:B0-----:R-:W-:-:S04]  /*1d40*/  DMUL R32, R8, R32 ;  /* 0x0000002008207228 */ /* 0x001fc80000000000 */
[----:B------:R-:W-:Y:S04]  /*1d50*/  F2F.F64.F32 R6, R5 ;  /* 0x0000000500067310 */ /* 0x000fe80000201800 */
[----:B------:R-:W-:-:S04]  /*1d60*/  DMUL R32, R22, R32 ;  /* 0x0000002016207228 */ /* 0x000fc80000000000 */
[----:B------:R0:W2:Y:S04]  /*1d70*/  F2F.F64.F32 R8, R2 ;  /* 0x0000000200087310 */ /* 0x0000a80000201800 */
[----:B-1----:R-:W-:Y:S01]  /*1d80*/  DFMA R32, R20, R32, R28 ;  /* 0x000000201420722b */ /* 0x002fe2000000001c */
[----:B0-----:R-:W-:-:S03]  /*1d90*/  FMUL R2, R3, UR9 ;  /* 0x0000000903027c20 */ /* 0x001fc60008400000 */
[----:B------:R0:W1:Y:S01]  /*1da0*/  F2F.F64.F32 R28, R10 ;  /* 0x0000000a001c7310 */ /* 0x0000620000201800 */
[----:B--2---:R-:W-:Y:S01]  /*1db0*/  DMUL R34, R8, R34 ;  /* 0x0000002208227228 */ /* 0x004fe20000000000 */
[----:B------:R-:W2:Y:S02]  /*1dc0*/  LDC.64 R8, c[0x3][0xa0] ;  /* 0x00c02800ff087b82 */ /* 0x000ea40000000a00 */
[----:B------:R-:W-:Y:S01]  /*1dd0*/  DADD R6, R32, R6 ;  /* 0x0000000020067229 */ /* 0x000fe20000000006 */
[----:B0-----:R-:W-:-:S03]  /*1de0*/  FFMA R10, R11, R11, -R14 ;  /* 0x0000000b0b0a7223 */ /* 0x001fc6000000080e */
[----:B------:R-:W0:Y:S01]  /*1df0*/  F2F.F64.F32 R32, R2 ;  /* 0x0000000200207310 */ /* 0x000e220000201800 */
[----:B------:R-:W-:Y:S01]  /*1e00*/  FMUL R10, R13, R10 ;  /* 0x0000000a0d0a7220 */ /* 0x000fe20000400000 */
[----:B-1----:R-:W-:-:S03]  /*1e10*/  DFMA R28, R28, R24, 1 ;  /* 0x3ff000001c1c742b */ /* 0x002fc60000000018 */
[----:B------:R-:W-:-:S03]  /*1e20*/  FMUL R12, R13, R10 ;  /* 0x0000000a0d0c7220 */ /* 0x000fc60000400000 */
[----:B------:R-:W-:Y:S02]  /*1e30*/  F2F.F32.F64 R27, R38 ;  /* 0x00000026001b7310 */ /* 0x000fe40000301000 */
[----:B------:R-:W-:-:S06]  /*1e40*/  DFMA R6, R6, R30, R28 ;  /* 0x0000001e0606722b */ /* 0x000fcc000000001c */
[----:B------:R-:W1:Y:S02]  /*1e50*/  F2F.F64.F32 R28, R11 ;  /* 0x0000000b001c7310 */ /* 0x000e640000201800 */
[----:B0-----:R-:W-:Y:S01]  /*1e60*/  DMUL R6, R32, R6 ;  /* 0x0000000620067228 */ /* 0x001fe20000000000 */
[-C--:B--2---:R-:W-:Y:S01]  /*1e70*/  FFMA R5, R8, R8.reuse, -R14 ;  /* 0x0000000808057223 */ /* 0x084fe2000000080e */
[----:B------:R-:W-:-:S04]  /*1e80*/  FMUL R2, R0, R8 ;  /* 0x0000000800027220 */ /* 0x000fc80000400000 */
[----:B------:R0:W2:Y:S01]  /*1e90*/  F2F.F64.F32 R32, R8 ;  /* 0x0000000800207310 */ /* 0x0000a20000201800 */
[----:B------:R-:W-:Y:S01]  /*1ea0*/  FMUL R5, R0, R5 ;  /* 0x0000000500057220 */ /* 0x000fe20000400000 */
[----:B-1----:R-:W-:-:S03]  /*1eb0*/  DADD R28, R28, R28 ;  /* 0x000000001c1c7229 */ /* 0x002fc6000000001c */
[----:B0-----:R-:W-:Y:S01]  /*1ec0*/  FMUL R8, R0, R5 ;  /* 0x0000000500087220 */ /* 0x001fe20000400000 */
[----:B------:R-:W-:Y:S01]  /*1ed0*/  FFMA R5, R13, R11, R2 ;  /* 0x0000000b0d057223 */ /* 0x000fe20000000002 */
[----:B------:R-:W-:Y:S01]  /*1ee0*/  FMUL R2, R3, UR10 ;  /* 0x0000000a03027c20 */ /* 0x000fe20008400000 */
[----:B------:R-:W0:Y:S01]  /*1ef0*/  LDC.64 R10, c[0x3][0x80] ;  /* 0x00c02000ff0a7b82 */ /* 0x000e220000000a00 */
[----:B------:R-:W-:Y:S01]  /*1f00*/  F2F.F64.F32 R36, R8 ;  /* 0x0000000800247310 */ /* 0x000fe20000201800 */
[----:B--2---:R-:W-:-:S07]  /*1f10*/  DMUL R32, R28, R32 ;  /* 0x000000201c207228 */ /* 0x004fce0000000000 */
[----:B------:R-:W1:Y:S01]  /*1f20*/  F2F.F64.F32 R28, R12 ;  /* 0x0000000c001c7310 */ /* 0x000e620000201800 */
[----:B------:R-:W-:-:S07]  /*1f30*/  DMUL R32, R22, R32 ;  /* 0x0000002016207228 */ /* 0x000fce0000000000 */
[----:B------:R-:W-:Y:S01]  /*1f40*/  F2F.F32.F64 R6, R6 ;  /* 0x0000000600067310 */ /* 0x000fe20000301000 */
[----:B-1----:R-:W-:Y:S01]  /*1f50*/  DFMA R32, R20, R32, R28 ;  /* 0x000000201420722b */ /* 0x002fe2000000001c */
[----:B0-----:R-:W-:-:S06]  /*1f60*/  FFMA R8, R10, R10, -R14 ;  /* 0x0000000a0a087223 */ /* 0x001fcc000000080e */
[----:B------:R-:W0:Y:S01]  /*1f70*/  F2F.F64.F32 R28, R5 ;  /* 0x00000005001c7310 */ /* 0x000e220000201800 */
[----:B------:R-:W-:Y:S01]  /*1f80*/  FMUL R8, R13, R8 ;  /* 0x000000080d087220 */ /* 0x000fe20000400000 */
[----:B------:R-:W-:-:S06]  /*1f90*/  DADD R36, R32, R36 ;  /* 0x0000000020247229 */ /* 0x000fcc0000000024 */
[----:B------:R1:W2:Y:S01]  /*1fa0*/  F2F.F64.F32 R32, R2 ;  /* 0x0000000200207310 */ /* 0x0002a20000201800 */
[----:B0-----:R-:W-:Y:S01]  /*1fb0*/  DFMA R28, R28, R24, 1 ;  /* 0x3ff000001c1c742b */ /* 0x001fe20000000018 */
[----:B-1----:R-:W-:-:S06]  /*1fc0*/  FMUL R2, R0, R9 ;  /* 0x0000000900027220 */ /* 0x002fcc0000400000 */
[----:B------:R-:W-:Y:S01]  /*1fd0*/  F2F.F32.F64 R5, R34 ;  /* 0x0000002200057310 */ /* 0x000fe20000301000 */
[----:B------:R-:W-:-:S07]  /*1fe0*/  DFMA R36, R36, R30, R28 ;  /* 0x0000001e2424722b */ /* 0x000fce000000001c */
[----:B------:R0:W1:Y:S01]  /*1ff0*/  F2F.F64.F32 R28, R10 ;  /* 0x0000000a001c7310 */ /* 0x0000620000201800 */
[----:B--2---:R-:W-:-:S07]  /*2000*/  DMUL R36, R32, R36 ;  /* 0x0000002420247228 */ /* 0x004fce0000000000 */
[----:B------:R-:W2:Y:S01]  /*2010*/  F2F.F64.F32 R32, R9 ;  /* 0x0000000900207310 */ /* 0x000ea20000201800 */
[----:B0-----:R-:W-:Y:S01]  /*2020*/  FFMA R10, R13, R10, R2 ;  /* 0x0000000a0d0a7223 */ /* 0x001fe20000000002 */
[----:B------:R-:W-:Y:S01]  /*2030*/  FMUL R2, R3, UR11 ;  /* 0x0000000b03027c20 */ /* 0x000fe20008400000 */
[----:B------:R-:W0:Y:S01]  /*2040*/  LDCU.128 UR8, c[0x3][0x60] ;  /* 0x00c00c00ff0877ac */ /* 0x000e220008000c00 */
[----:B-1----:R-:W-:-:S04]  /*2050*/  DADD R28, R28, R28 ;  /* 0x000000001c1c7229 */ /* 0x002fc8000000001c */
[----:B------:R1:W3:Y:S04]  /*2060*/  F2F.F64.F32 R34, R10 ;  /* 0x0000000a00227310 */ /* 0x0002e80000201800 */
[----:B--2---:R-:W-:Y:S01]  /*2070*/  DMUL R32, R28, R32 ;  /* 0x000000201c207228 */ /* 0x004fe20000000000 */
[--C-:B-1----:R-:W-:Y:S01]  /*2080*/  FFMA R10, R11, R11, -R14.reuse ;  /* 0x0000000b0b0a7223 */ /* 0x102fe2000000080e */
[----:B------:R-:W-:Y:S01]  /*2090*/  FFMA R29, R9, R9, -R14 ;  /* 0x00000009091d7223 */ /* 0x000fe2000000080e */
[C---:B------:R-:W-:Y:S01]  /*20a0*/  FMUL R28, R13.reuse, R8 ;  /* 0x000000080d1c7220 */ /* 0x040fe20000400000 */
[----:B------:R-:W-:Y:S01]  /*20b0*/  F2F.F32.F64 R7, R36 ;  /* 0x0000002400077310 */ /* 0x000fe20000301000 */
[----:B------:R-:W-:Y:S01]  /*20c0*/  FMUL R10, R13, R10 ;  /* 0x0000000a0d0a7220 */ /* 0x000fe20000400000 */
[----:B------:R-:W-:Y:S01]  /*20d0*/  FMUL R9, R0, R29 ;  /* 0x0000001d00097220 */ /* 0x000fe20000400000 */
[----:B---3--:R-:W-:-:S03]  /*20e0*/  DFMA R34, R34, R24, 1 ;  /* 0x3ff000002222742b */ /* 0x008fc60000000018 */
[----:B------:R-:W-:Y:S01]  /*20f0*/  FMUL R12, R0, R9 ;  /* 0x00000009000c7220 */ /* 0x000fe20000400000 */
[----:B------:R-:W-:Y:S01]  /*2100*/  DMUL R8, R22, R32 ;  /* 0x0000002016087228 */ /* 0x000fe20000000000 */
[----:B------:R-:W1:Y:S08]  /*2110*/  F2F.F64.F32 R28, R28 ;  /* 0x0000001c001c7310 */ /* 0x000e700000201800 */
[----:B------:R2:W3:Y:S01]  /*2120*/  F2F.F64.F32 R32, R12 ;  /* 0x0000000c00207310 */ /* 0x0004e20000201800 */
[----:B-1----:R-:W-:Y:S01]  /*2130*/  DFMA R8, R20, R8, R28 ;  /* 0x000000081408722b */ /* 0x002fe2000000001c */
[----:B--2---:R-:W-:-:S06]  /*2140*/  FMUL R12, R13, R10 ;  /* 0x0000000a0d0c7220 */ /* 0x004fcc0000400000 */
[----:B------:R-:W1:Y:S01]  /*2150*/  F2F.F64.F32 R28, R2 ;  /* 0x00000002001c7310 */ /* 0x000e620000201800 */
[----:B---3--:R-:W-:Y:S02]  /*2160*/  DADD R32, R8, R32 ;  /* 0x0000000008207229 */ /* 0x008fe40000000020 */
[----:B------:R-:W2:Y:S05]  /*2170*/  LDC.64 R8, c[0x3][0xa8] ;  /* 0x00c02a00ff087b82 */ /* 0x000eaa0000000a00 */
[----:B------:R0:W-:Y:S01]  /*2180*/  F2F.F64.F32 R36, R12 ;  /* 0x0000000c00247310 */ /* 0x0001e20000201800 */
[----:B------:R-:W-:-:S07]  /*2190*/  DFMA R32, R32, R30, R34 ;  /* 0x0000001e2020722b */ /* 0x000fce0000000022 */
[----:B------:R-:W3:Y:S01]  /*21a0*/  F2F.F64.F32 R34, R11 ;  /* 0x0000000b00227310 */ /* 0x000ee20000201800 */
[----:B0-----:R-:W-:Y:S01]  /*21b0*/  FMUL R12, R3, UR8 ;  /* 0x00000008030c7c20 */ /* 0x001fe20008400000 */
[----:B-1----:R-:W-:-:S06]  /*21c0*/  DMUL R32, R28, R32 ;  /* 0x000000201c207228 */ /* 0x002fcc0000000000 */
[----:B--2---:R-:W0:Y:S01]  /*21d0*/  F2F.F64.F32 R28, R8 ;  /* 0x00000008001c7310 */ /* 0x004e220000201800 */
[----:B---3--:R-:W-:Y:S01]  /*21e0*/  DADD R34, R34, R34 ;  /* 0x0000000022227229 */ /* 0x008fe20000000022 */
[----:B------:R-:W-:-:S04]  /*21f0*/  FMUL R2, R0, R8 ;  /* 0x0000000800027220 */ /* 0x000fc80000400000 */
[----:B------:R-:W-:-:S03]  /*2200*/  FFMA R2, R13, R11, R2 ;  /* 0x0000000b0d027223 */ /* 0x000fc60000000002 */
[----:B0-----:R-:W-:Y:S01]  /*2210*/  DMUL R28, R34, R28 ;  /* 0x0000001c221c7228 */ /* 0x001fe20000000000 */
[----:B------:R-:W-:-:S04]  /*2220*/  FFMA R35, R8, R8, -R14 ;  /* 0x0000000808237223 */ /* 0x000fc8000000080e */
[----:B------:R-:W-:-:S03]  /*2230*/  FMUL R35, R0, R35 ;  /* 0x0000002300237220 */ /* 0x000fc60000400000 */
[----:B------:R-:W-:Y:S01]  /*2240*/  DMUL R10, R22, R28 ;  /* 0x0000001c160a7228 */ /* 0x000fe20000000000 */
[C---:B------:R-:W-:Y:S02]  /*2250*/  FMUL R8, R0.reuse, R35 ;  /* 0x0000002300087220 */ /* 0x040fe40000400000 */
[----:B------:R0:W1:Y:S05]  /*2260*/  F2F.F64.F32 R34, R2 ;  /* 0x0000000200227310 */ /* 0x00006a0000201800 */
[----:B------:R-:W-:Y:S02]  /*2270*/  DFMA R36, R20, R10, R36 ;  /* 0x0000000a1424722b */ /* 0x000fe40000000024 */
[----:B------:R-:W2:Y:S01]  /*2280*/  LDC.64 R10, c[0x3][0x88] ;  /* 0x00c02200ff0a7b82 */ /* 0x000ea20000000a00 */
[----:B------:R-:W3:Y:S01]  /*2290*/  F2F.F64.F32 R28, R8 ;  /* 0x00000008001c7310 */ /* 0x000ee20000201800 */
[----:B0-----:R-:W-:Y:S01]  /*22a0*/  FMUL R2, R0, R9 ;  /* 0x0000000900027220 */ /* 0x001fe20000400000 */
[----:B-1----:R-:W-:-:S06]  /*22b0*/  DFMA R34, R34, R24, 1 ;  /* 0x3ff000002222742b */ /* 0x002fcc0000000018 */
[----:B------:R-:W-:Y:S01]  /*22c0*/  F2F.F32.F64 R8, R32 ;  /* 0x0000002000087310 */ /* 0x000fe20000301000 */
[----:B---3--:R-:W-:-:S07]  /*22d0*/  DADD R28, R36, R28 ;  /* 0x00000000241c7229 */ /* 0x008fce000000001c */
[----:B------:R0:W1:Y:S01]  /*22e0*/  F2F.F64.F32 R36, R12 ;  /* 0x0000000c00247310 */ /* 0x0000620000201800 */
[----:B--2---:R-:W-:Y:S01]  /*22f0*/  FFMA R2, R13, R10, R2 ;  /* 0x0000000a0d027223 */ /* 0x004fe20000000002 */
[----:B------:R-:W-:-:S06]  /*2300*/  DFMA R28, R28, R30, R34 ;  /* 0x0000001e1c1c722b */ /* 0x000fcc0000000022 */
[----:B------:R-:W2:Y:S01]  /*2310*/  F2F.F64.F32 R34, R10 ;  /* 0x0000000a00227310 */ /* 0x000ea20000201800 */
[----:B0-----:R-:W-:Y:S01]  /*2320*/  FMUL R12, R3, UR9 ;  /* 0x00000009030c7c20 */ /* 0x001fe20008400000 */
[----:B-1----:R-:W-:-:S06]  /*2330*/  DMUL R28, R36, R28 ;  /* 0x0000001c241c7228 */ /* 0x002fcc0000000000 */
[----:B------:R-:W0:Y:S01]  /*2340*/  F2F.F64.F32 R36, R9 ;  /* 0x0000000900247310 */ /* 0x000e220000201800 */
[----:B--2---:R-:W-:-:S08]  /*2350*/  DADD R34, R34, R34 ;  /* 0x0000000022227229 */ /* 0x004fd00000000022 */
[----:B0-----:R-:W-:Y:S01]  /*2360*/  DMUL R36, R34, R36 ;  /* 0x0000002422247228 */ /* 0x001fe20000000000 */
[--C-:B------:R-:W-:Y:S01]  /*2370*/  FFMA R34, R10, R10, -R14.reuse ;  /* 0x0000000a0a227223 */ /* 0x100fe2000000080e */
[----:B------:R-:W-:Y:S02]  /*2380*/  FFMA R35, R9, R9, -R14 ;  /* 0x0000000909237223 */ /* 0x000fe4000000080e */
[----:B------:R0:W-:Y:S01]  /*2390*/  F2F.F32.F64 R9, R28 ;  /* 0x0000001c00097310 */ /* 0x0001e20000301000 */
[C---:B------:R-:W-:Y:S01]  /*23a0*/  FMUL R34, R13.reuse, R34 ;  /* 0x000000220d227220 */ /* 0x040fe20000400000 */
[C---:B------:R-:W-:Y:S02]  /*23b0*/  FMUL R39, R0.reuse, R35 ;  /* 0x0000002300277220 */ /* 0x040fe40000400000 */
[----:B------:R-:W-:Y:S01]  /*23c0*/  DMUL R36, R22, R36 ;  /* 0x0000002416247228 */ /* 0x000fe20000000000 */
[----:B------:R-:W-:Y:S01]  /*23d0*/  FMUL R10, R13, R34 ;  /* 0x000000220d0a7220 */ /* 0x000fe20000400000 */
[----:B------:R-:W-:-:S03]  /*23e0*/  FMUL R39, R0, R39 ;  /* 0x0000002700277220 */ /* 0x000fc60000400000 */
[----:B------:R-:W1:Y:S01]  /*23f0*/  F2F.F64.F32 R34, R10 ;  /* 0x0000000a00227310 */ /* 0x000e620000201800 */
[----:B0-----:R-:W0:Y:S07]  /*2400*/  LDC.64 R28, c[0x3][0xb0] ;  /* 0x00c02c00ff1c7b82 */ /* 0x001e2e0000000a00 */
[----:B------:R-:W2:Y:S01]  /*2410*/  F2F.F64.F32 R32, R39 ;  /* 0x0000002700207310 */ /* 0x000ea20000201800 */
[----:B-1----:R-:W-:-:S07]  /*2420*/  DFMA R36, R20, R36, R34 ;  /* 0x000000241424722b */ /* 0x002fce0000000022 */
[----:B------:R0:W1:Y:S01]  /*2430*/  F2F.F64.F32 R34, R2 ;  /* 0x0000000200227310 */ /* 0x0000620000201800 */
[----:B--2---:R-:W-:Y:S01]  /*2440*/  DADD R32, R36, R32 ;  /* 0x0000000024207229 */ /* 0x004fe20000000020 */
[----:B0-----:R-:W-:-:S04]  /*2450*/  FMUL R2, R0, R28 ;  /* 0x0000001c00027220 */ /* 0x001fc80000400000 */
[----:B------:R-:W-:Y:S01]  /*2460*/  FFMA R2, R13, R11, R2 ;  /* 0x0000000b0d027223 */ /* 0x000fe20000000002 */
[----:B-1----:R-:W-:Y:S01]  /*2470*/  DFMA R36, R34, R24, 1 ;  /* 0x3ff000002224742b */ /* 0x002fe20000000018 */
[----:B------:R0:W1:Y:S07]  /*2480*/  F2F.F64.F32 R34, R12 ;  /* 0x0000000c00227310 */ /* 0x00006e0000201800 */
[----:B------:R-:W-:Y:S02]  /*2490*/  DFMA R32, R32, R30, R36 ;  /* 0x0000001e2020722b */ /* 0x000fe40000000024 */
[----:B------:R-:W2:Y:S01]  /*24a0*/  F2F.F64.F32 R36, R11 ;  /* 0x0000000b00247310 */ /* 0x000ea20000201800 */
[----:B0-----:R-:W-:-:S05]  /*24b0*/  FMUL R12, R0, R29 ;  /* 0x0000001d000c7220 */ /* 0x001fca0000400000 */
[----:B-1----:R-:W-:Y:S02]  /*24c0*/  DMUL R32, R34, R32 ;  /* 0x0000002022207228 */ /* 0x002fe40000000000 */
[----:B------:R-:W0:Y:S01]  /*24d0*/  F2F.F64.F32 R34, R28 ;  /* 0x0000001c00227310 */ /* 0x000e220000201800 */
[----:B--2---:R-:W-:-:S07]  /*24e0*/  DADD R36, R36, R36 ;  /* 0x0000000024247229 */ /* 0x004fce0000000024 */
[----:B------:R-:W-:Y:S01]  /*24f0*/  F2F.F32.F64 R10, R32 ;  /* 0x00000020000a7310 */ /* 0x000fe20000301000 */
[----:B0-----:R-:W-:Y:S01]  /*2500*/  DMUL R34, R36, R34 ;  /* 0x0000002224227228 */ /* 0x001fe20000000000 */
[--C-:B------:R-:W-:Y:S01]  /*2510*/  FFMA R36, R11, R11, -R14.reuse ;  /* 0x0000000b0b247223 */ /* 0x100fe2000000080e */
[----:B------:R-:W-:Y:S01]  /*2520*/  FFMA R37, R28, R28, -R14 ;  /* 0x0000001c1c257223 */ /* 0x000fe2000000080e */
[CC--:B------:R-:W-:Y:S01]  /*2530*/  FFMA R28, R13.reuse, R26.reuse, R12 ;  /* 0x0000001a0d1c7223 */ /* 0x0c0fe2000000000c */
[----:B------:R-:W-:Y:S01]  /*2540*/  FFMA R12, R26, R26, -R14 ;  /* 0x0000001a1a0c7223 */ /* 0x000fe2000000080e */
[C---:B------:R-:W-:Y:S01]  /*2550*/  FMUL R36, R13.reuse, R36 ;  /* 0x000000240d247220 */ /* 0x040fe20000400000 */
[C---:B------:R-:W-:Y:S02]  /*2560*/  FMUL R39, R0.reuse, R37 ;  /* 0x0000002500277220 */ /* 0x040fe40000400000 */
[----:B------:R-:W-:Y:S01]  /*2570*/  DMUL R34, R22, R34 ;  /* 0x0000002216227228 */ /* 0x000fe20000000000 */
[C---:B------:R-:W-:Y:S01]  /*2580*/  FMUL R12, R13.reuse, R12 ;  /* 0x0000000c0d0c7220 */ /* 0x040fe20000400000 */
[----:B------:R-:W-:Y:S01]  /*2590*/  FMUL R11, R13, R36 ;  /* 0x000000240d0b7220 */ /* 0x000fe20000400000 */
[----:B------:R-:W-:-:S03]  /*25a0*/  FMUL R39, R0, R39 ;  /* 0x0000002700277220 */ /* 0x000fc60000400000 */
[----:B------:R0:W1:Y:S08]  /*25b0*/  F2F.F64.F32 R36, R11 ;  /* 0x0000000b00247310 */ /* 0x0000700000201800 */
[----:B------:R2:W3:Y:S01]  /*25c0*/  F2F.F64.F32 R32, R39 ;  /* 0x0000002700207310 */ /* 0x0004e20000201800 */
[----:B0-----:R-:W-:Y:S01]  /*25d0*/  FMUL R11, R13, R12 ;  /* 0x0000000c0d0b7220 */ /* 0x001fe20000400000 */
[----:B-1----:R-:W-:-:S06]  /*25e0*/  DFMA R34, R20, R34, R36 ;  /* 0x000000221422722b */ /* 0x002fcc0000000024 */
[----:B------:R-:W-:Y:S01]  /*25f0*/  F2F.F64.F32 R12, R29 ;  /* 0x0000001d000c7310 */ /* 0x000fe20000201800 */
[----:B--2---:R-:W-:-:S04]  /*2600*/  FFMA R39, R29, R29, -R14 ;  /* 0x0000001d1d277223 */ /* 0x004fc8000000080e */
[C---:B------:R-:W-:Y:S01]  /*2610*/  FMUL R39, R0.reuse, R39 ;  /* 0x0000002700277220 */ /* 0x040fe20000400000 */
[----:B---3--:R-:W-:Y:S02]  /*2620*/  DADD R32, R34, R32 ;  /* 0x0000000022207229 */ /* 0x008fe40000000020 */
[----:B------:R-:W0:Y:S01]  /*2630*/  F2F.F64.F32 R36, R2 ;  /* 0x0000000200247310 */ /* 0x000e220000201800 */
[----:B------:R-:W-:Y:S01]  /*2640*/  FMUL R39, R0, R39 ;  /* 0x0000002700277220 */ /* 0x000fe20000400000 */
[----:B------:R-:W-:-:S06]  /*2650*/  FMUL R0, R3, UR10 ;  /* 0x0000000a03007c20 */ /* 0x000fcc0008400000 */
[----:B------:R-:W1:Y:S01]  /*2660*/  F2F.F64.F32 R34, R28 ;  /* 0x0000001c00227310 */ /* 0x000e620000201800 */
[----:B0-----:R-:W-:-:S07]  /*2670*/  DFMA R36, R36, R24, 1 ;  /* 0x3ff000002424742b */ /* 0x001fce0000000018 */
[----:B------:R0:W2:Y:S01]  /*2680*/  F2F.F64.F32 R28, R0 ;  /* 0x00000000001c7310 */ /* 0x0000a20000201800 */
[----:B-1----:R-:W-:Y:S01]  /*2690*/  DFMA R34, R34, R24, 1 ;  /* 0x3ff000002222742b */ /* 0x002fe20000000018 */
[----:B0-----:R-:W-:-:S06]  /*26a0*/  FADD R0, -R4, R27 ;  /* 0x0000001b04007221 */ /* 0x001fcc0000000100 */
[----:B------:R-:W0:Y:S01]  /*26b0*/  F2F.F64.F32 R24, R26 ;  /* 0x0000001a00187310 */ /* 0x000e220000201800 */
[----:B------:R-:W-:-:S07]  /*26c0*/  DFMA R32, R32, R30, R36 ;  /* 0x0000001e2020722b */ /* 0x000fce0000000024 */
[----:B------:R-:W-:Y:S01]  /*26d0*/  FCHK P0, R0, R15 ;  /* 0x0000000f00007302 */ /* 0x000fe20000000000 */
[----:B--2---:R-:W-:Y:S02]  /*26e0*/  DMUL R28, R28, R32 ;  /* 0x000000201c1c7228 */ /* 0x004fe40000000000 */
[----:B0-----:R-:W-:-:S05]  /*26f0*/  DADD R24, R24, R24 ;  /* 0x0000000018187229 */ /* 0x001fca0000000018 */
[----:B------:R-:W-:Y:S03]  /*2700*/  F2F.F32.F64 R14, R28 ;  /* 0x0000001c000e7310 */ /* 0x000fe60000301000 */
[----:B------:R-:W-:-:S05]  /*2710*/  DMUL R12, R24, R12 ;  /* 0x0000000c180c7228 */ /* 0x000fca0000000000 */
[----:B------:R-:W0:Y:S03]  /*2720*/  F2F.F64.F32 R24, R11 ;  /* 0x0000000b00187310 */ /* 0x000e260000201800 */
[----:B------:R-:W-:-:S05]  /*2730*/  DMUL R22, R22, R12 ;  /* 0x0000000c16167228 */ /* 0x000fca0000000000 */
[----:B------:R-:W1:Y:S03]  /*2740*/  F2F.F64.F32 R12, R39 ;  /* 0x00000027000c7310 */ /* 0x000e660000201800 */
[----:B0-----:R-:W-:Y:S01]  /*2750*/  DFMA R22, R20, R22, R24 ;  /* 0x000000161416722b */ /* 0x001fe20000000018 */
[----:B------:R-:W-:-:S04]  /*2760*/  FMUL R20, R3, UR11 ;  /* 0x0000000b03147c20 */ /* 0x000fc80008400000 */
[----:B------:R-:W0:Y:S03]  /*2770*/  F2F.F64.F32 R2, R20 ;  /* 0x0000001400027310 */ /* 0x000e260000201800 */
[----:B-1----:R-:W-:-:S05]  /*2780*/  DADD R12, R22, R12 ;  /* 0x00000000160c7229 */ /* 0x002fca000000000c */
[----:B------:R-:W1:Y:S03]  /*2790*/  MUFU.RCP R22, R15 ;  /* 0x0000000f00167308 */ /* 0x000e660000001000 */
[----:B------:R-:W-:-:S08]  /*27a0*/  DFMA R12, R12, R30, R34 ;  /* 0x0000001e0c0c722b */ /* 0x000fd00000000022 */
[----:B0-----:R-:W-:-:S06]  /*27b0*/  DMUL R2, R2, R12 ;  /* 0x0000000c02027228 */ /* 0x001fcc0000000000 */
[----:B------:R0:W2:Y:S01]  /*27c0*/  F2F.F32.F64 R13, R2 ;  /* 0x00000002000d7310 */ /* 0x0000a20000301000 */
[----:B-1----:R-:W-:-:S04]  /*27d0*/  FFMA R11, R22, -R15, 1 ;  /* 0x3f800000160b7423 */ /* 0x002fc8000000080f */
[----:B------:R-:W-:-:S04]  /*27e0*/  FFMA R11, R22, R11, R22 ;  /* 0x0000000b160b7223 */ /* 0x000fc80000000016 */
[----:B------:R-:W-:-:S04]  /*27f0*/  FFMA R12, R0, R11, RZ ;  /* 0x0000000b000c7223 */ /* 0x000fc800000000ff */
[----:B------:R-:W-:-:S04]  /*2800*/  FFMA R20, R12, -R15, R0 ;  /* 0x8000000f0c147223 */ /* 0x000fc80000000000 */
[----:B------:R-:W-:Y:S01]  /*2810*/  FFMA R11, R11, R20, R12 ;  /* 0x000000140b0b7223 */ /* 0x000fe2000000000c */
[----:B0-2---:R-:W-:Y:S06]  /*2820*/  @!P0 BRA `(.L_x_79) ;  /* 0x0000000000148947 */ /* 0x005fec0003800000 */
[----:B------:R-:W0:Y:S01]  /*2830*/  LDCU UR6, c[0x3][0xbc] ;  /* 0x00c01780ff0677ac */ /* 0x000e220008000800 */
[----:B------:R-:W-:Y:S02]  /*2840*/  MOV R2, 0x2870 ;  /* 0x0000287000027802 */ /* 0x000fe40000000f00 */
[----:B0-----:R-:W-:-:S07]  /*2850*/  MOV R3, UR6 ;  /* 0x0000000600037c02 */ /* 0x001fce0008000f00 */
[----:B------:R-:W-:Y:S05]  /*2860*/  CALL.REL.NOINC `($__internal_5_$__cuda_sm3x_div_rn_noftz_f32_slowpath) ;  /* 0x0000001000b47944 */ /* 0x000fea0003c00000 */
[----:B------:R-:W-:-:S07]  /*2870*/  MOV R11, R0 ;  /* 0x00000000000b7202 */ /* 0x000fce0000000f00 */
.L_x_79:
[----:B------:R-:W-:Y:S05]  /*2880*/  BSYNC.RECONVERGENT B2 ;  /* 0x0000000000027941 */ /* 0x000fea0003800200 */
.L_x_78:
[----:B------:R-:W-:Y:S01]  /*2890*/  FADD R11, R4, R11 ;  /* 0x0000000b040b7221 */ /* 0x000fe20000000000 */
[----:B------:R-:W0:Y:S04]  /*28a0*/  LDC R15, c[0x3][0xbc] ;  /* 0x00c02f00ff0f7b82 */ /* 0x000e280000000800 */
[----:B------:R1:W-:Y:S04]  /*28b0*/  STG.E desc[UR4][R18.64], R11 ;  /* 0x0000000b12007986 */ /* 0x0003e8000c101904 */
[----:B------:R-:W2:Y:S01]  /*28c0*/  LDG.E R4, desc[UR4][R16.64+0x4] ;  /* 0x0000040410047981 */ /* 0x000ea2000c1e1900 */
[----:B------:R-:W-:Y:S01]  /*28d0*/  BSSY.RECONVERGENT B2, `(.L_x_80) ;  /* 0x000000f000027945 */ /* 0x000fe20003800200 */
[----:B0-----:R-:W0:Y:S02]  /*28e0*/  MUFU.RCP R0, R15 ;  /* 0x0000000f00007308 */ /* 0x001e240000001000 */
[----:B0-----:R-:W-:-:S04]  /*28f0*/  FFMA R3, R0, -R15, 1 ;  /* 0x3f80000000037423 */ /* 0x001fc8000000080f */
[----:B------:R-:W-:Y:S01]  /*2900*/  FFMA R0, R0, R3, R0 ;  /* 0x0000000300007223 */ /* 0x000fe20000000000 */
[----:B--2---:R-:W-:-:S04]  /*2910*/  FADD R12, R5, -R4 ;  /* 0x80000004050c7221 */ /* 0x004fc80000000000 */
[----:B------:R-:W0:Y:S01]  /*2920*/  FCHK P0, R12, R15 ;  /* 0x0000000f0c007302 */ /* 0x000e220000000000 */
[----:B------:R-:W-:-:S04]  /*2930*/  FFMA R3, R0, R12, RZ ;  /* 0x0000000c00037223 */ /* 0x000fc800000000ff */
[----:B------:R-:W-:-:S04]  /*2940*/  FFMA R2, R3, -R15, R12 ;  /* 0x8000000f03027223 */ /* 0x000fc8000000000c */
[----:B------:R-:W-:Y:S01]  /*2950*/  FFMA R0, R0, R2, R3 ;  /* 0x0000000200007223 */ /* 0x000fe20000000003 */
[----:B01----:R-:W-:Y:S06]  /*2960*/  @!P0 BRA `(.L_x_81) ;  /* 0x0000000000148947 */ /* 0x003fec0003800000 */
[----:B------:R-:W0:Y:S01]  /*2970*/  LDCU UR6, c[0x3][0xbc] ;  /* 0x00c01780ff0677ac */ /* 0x000e220008000800 */
[----:B------:R-:W-:Y:S02]  /*2980*/  MOV R0, R12 ;  /* 0x0000000c00007202 */ /* 0x000fe40000000f00 */
[----:B------:R-:W-:Y:S02]  /*2990*/  MOV R2, 0x29c0 ;  /* 0x000029c000027802 */ /* 0x000fe40000000f00 */
[----:B0-----:R-:W-:-:S07]  /*29a0*/  MOV R3, UR6 ;  /* 0x0000000600037c02 */ /* 0x001fce0008000f00 */
[----:B------:R-:W-:Y:S05]  /*29b0*/  CALL.REL.NOINC `($__internal_5_$__cuda_sm3x_div_rn_noftz_f32_slowpath) ;  /* 0x0000001000607944 */ /* 0x000fea0003c00000 */
.L_x_81:
[----:B------:R-:W-:Y:S05]  /*29c0*/  BSYNC.RECONVERGENT B2 ;  /* 0x0000000000027941 */ /* 0x000fea0003800200 */
.L_x_80:
        /* <DEDUP_REMOVED lines=19> */
.L_x_83:
[----:B------:R-:W-:Y:S05]  /*2b00*/  BSYNC.RECONVERGENT B2 ;  /* 0x0000000000027941 */ /* 0x000fea0003800200 */
.L_x_82:
        /* <DEDUP_REMOVED lines=19> */
.L_x_85:
[----:B------:R-:W-:Y:S05]  /*2c40*/  BSYNC.RECONVERGENT B2 ;  /* 0x0000000000027941 */ /* 0x000fea0003800200 */
.L_x_84:
        /* <DEDUP_REMOVED lines=19> */
.L_x_87:
[----:B------:R-:W-:Y:S05]  /*2d80*/  BSYNC.RECONVERGENT B2 ;  /* 0x0000000000027941 */ /* 0x000fea0003800200 */
.L_x_86:
        /* <DEDUP_REMOVED lines=19> */
.L_x_89:
[----:B------:R-:W-:Y:S05]  /*2ec0*/  BSYNC.RECONVERGENT B2 ;  /* 0x0000000000027941 */ /* 0x000fea0003800200 */
.L_x_88:
        /* <DEDUP_REMOVED lines=19> */
.L_x_91:
[----:B------:R-:W-:Y:S05]  /*3000*/  BSYNC.RECONVERGENT B2 ;  /* 0x0000000000027941 */ /* 0x000fea0003800200 */
.L_x_90:
        /* <DEDUP_REMOVED lines=19> */
.L_x_93:
[----:B------:R-:W-:Y:S05]  /*3140*/  BSYNC.RECONVERGENT B2 ;  /* 0x0000000000027941 */ /* 0x000fea0003800200 */
.L_x_92:
        /* <DEDUP_REMOVED lines=19> */
.L_x_95:
[----:B------:R-:W-:Y:S05]  /*3280*/  BSYNC.RECONVERGENT B2 ;  /* 0x0000000000027941 */ /* 0x000fea0003800200 */
.L_x_94:
[----:B------:R-:W-:-:S05]  /*3290*/  FADD R3, R16, R0 ;  /* 0x0000000010037221 */ /* 0x000fca0000000000 */
[----:B------:R-:W-:Y:S01]  /*32a0*/  STG.E desc[UR4][R18.64+0x20], R3 ;  /* 0x0000200312007986 */ /* 0x000fe2000c101904 */
[----:B------:R-:W-:Y:S05]  /*32b0*/  EXIT ;  /* 0x000000000000794d */ /* 0x000fea0003800000 */
        .weak           $__internal_3_$__cuda_sm20_dblrcp_rn_slowpath_v3
        .type           $__internal_3_$__cuda_sm20_dblrcp_rn_slowpath_v3,@function
        .size           $__internal_3_$__cuda_sm20_dblrcp_rn_slowpath_v3,($__internal_4_$__cuda_sm20_div_rn_f64_full - $__internal_3_$__cuda_sm20_dblrcp_rn_slowpath_v3)
$__internal_3_$__cuda_sm20_dblrcp_rn_slowpath_v3:
[----:B------:R-:W-:Y:S02]  /*32c0*/  MOV R6, R8 ;  /* 0x0000000800067202 */ /* 0x000fe40000000f00 */
[----:B------:R-:W-:-:S06]  /*32d0*/  MOV R7, R9 ;  /* 0x0000000900077202 */ /* 0x000fcc0000000f00 */
[----:B------:R-:W-:-:S14]  /*32e0*/  DSETP.GTU.AND P0, PT, |R6|, +INF , PT ;  /* 0x7ff000000600742a */ /* 0x000fdc0003f0c200 */
[----:B------:R-:W-:Y:S05]  /*32f0*/  @P0 BRA `(.L_x_96) ;  /* 0x00000000007c0947 */ /* 0x000fea0003800000 */
[----:B------:R-:W-:-:S04]  /*3300*/  LOP3.LUT R5, R9, 0x7fffffff, RZ, 0xc0, !PT ;  /* 0x7fffffff09057812 */ /* 0x000fc800078ec0ff */
[----:B------:R-:W-:-:S04]  /*3310*/  IADD3 R8, PT, PT, R5, -0x1, RZ ;  /* 0xffffffff05087810 */ /* 0x000fc80007ffe0ff */
[----:B------:R-:W-:-:S13]  /*3320*/  ISETP.GE.U32.AND P0, PT, R8, 0x7fefffff, PT ;  /* 0x7fefffff0800780c */ /* 0x000fda0003f06070 */
[----:B------:R-:W-:Y:S02]  /*3330*/  @P0 LOP3.LUT R9, R7, 0x7ff00000, RZ, 0x3c, !PT ;  /* 0x7ff0000007090812 */ /* 0x000fe400078e3cff */
[----:B------:R-:W-:Y:S01]  /*3340*/  @P0 MOV R8, RZ ;  /* 0x000000ff00080202 */ /* 0x000fe20000000f00 */
[----:B------:R-:W-:Y:S06]  /*3350*/  @P0 BRA `(.L_x_97) ;  /* 0x00000000006c0947 */ /* 0x000fec0003800000 */
[----:B------:R-:W-:-:S13]  /*3360*/  ISETP.GE.U32.AND P0, PT, R5, 0x1000001, PT ;  /* 0x010000010500780c */ /* 0x000fda0003f06070 */
[----:B------:R-:W-:Y:S05]  /*3370*/  @!P0 BRA `(.L_x_98) ;  /* 0x0000000000348947 */ /* 0x000fea0003800000 */
[----:B------:R-:W-:Y:S02]  /*3380*/  IADD3 R9, PT, PT, R7, -0x3fe00000, RZ ;  /* 0xc020000007097810 */ /* 0x000fe40007ffe0ff */
[----:B------:R-:W-:Y:S02]  /*3390*/  MOV R8, R6 ;  /* 0x0000000600087202 */ /* 0x000fe40000000f00 */
[----:B------:R-:W0:Y:S04]  /*33a0*/  MUFU.RCP64H R11, R9 ;  /* 0x00000009000b7308 */ /* 0x000e280000001800 */
[----:B0-----:R-:W-:-:S08]  /*33b0*/  DFMA R14, -R8, R10, 1 ;  /* 0x3ff00000080e742b */ /* 0x001fd0000000010a */
[----:B------:R-:W-:-:S08]  /*33c0*/  DFMA R14, R14, R14, R14 ;  /* 0x0000000e0e0e722b */ /* 0x000fd0000000000e */
[----:B------:R-:W-:-:S08]  /*33d0*/  DFMA R14, R10, R14, R10 ;  /* 0x0000000e0a0e722b */ /* 0x000fd0000000000a */
[----:B------:R-:W-:-:S08]  /*33e0*/  DFMA R10, -R8, R14, 1 ;  /* 0x3ff00000080a742b */ /* 0x000fd0000000010e */
[----:B------:R-:W-:-:S08]  /*33f0*/  DFMA R10, R14, R10, R14 ;  /* 0x0000000a0e0a722b */ /* 0x000fd0000000000e */
[----:B------:R-:W-:-:S08]  /*3400*/  DMUL R10, R10, 2.2250738585072013831e-308 ;  /* 0x001000000a0a7828 */ /* 0x000fd00000000000 */
[----:B------:R-:W-:-:S08]  /*3410*/  DFMA R6, -R6, R10, 1 ;  /* 0x3ff000000606742b */ /* 0x000fd0000000010a */
[----:B------:R-:W-:-:S08]  /*3420*/  DFMA R6, R6, R6, R6 ;  /* 0x000000060606722b */ /* 0x000fd00000000006 */
[----:B------:R-:W-:Y:S01]  /*3430*/  DFMA R8, R10, R6, R10 ;  /* 0x000000060a08722b */ /* 0x000fe2000000000a */
[----:B------:R-:W-:Y:S10]  /*3440*/  BRA `(.L_x_97) ;  /* 0x0000000000307947 */ /* 0x000ff40003800000 */
.L_x_98:
[----:B------:R-:W-:Y:S01]  /*3450*/  DMUL R6, R6, 8.11296384146066816958e+31 ;  /* 0x4690000006067828 */ /* 0x000fe20000000000 */
[----:B------:R-:W-:-:S05]  /*3460*/  MOV R8, R10 ;  /* 0x0000000a00087202 */ /* 0x000fca0000000f00 */
[----:B------:R-:W0:Y:S02]  /*3470*/  MUFU.RCP64H R9, R7 ;  /* 0x0000000700097308 */ /* 0x000e240000001800 */
[----:B0-----:R-:W-:-:S08]  /*3480*/  DFMA R10, -R6, R8, 1 ;  /* 0x3ff00000060a742b */ /* 0x001fd00000000108 */
[----:B------:R-:W-:-:S08]  /*3490*/  DFMA R10, R10, R10, R10 ;  /* 0x0000000a0a0a722b */ /* 0x000fd0000000000a */
[----:B------:R-:W-:-:S08]  /*34a0*/  DFMA R10, R8, R10, R8 ;  /* 0x0000000a080a722b */ /* 0x000fd00000000008 */
[----:B------:R-:W-:-:S08]  /*34b0*/  DFMA R8, -R6, R10, 1 ;  /* 0x3ff000000608742b */ /* 0x000fd0000000010a */
[----:B------:R-:W-:-:S08]  /*34c0*/  DFMA R8, R10, R8, R10 ;  /* 0x000000080a08722b */ /* 0x000fd0000000000a */
[----:B------:R-:W-:Y:S01]  /*34d0*/  DMUL R8, R8, 8.11296384146066816958e+31 ;  /* 0x4690000008087828 */ /* 0x000fe20000000000 */
[----:B------:R-:W-:Y:S10]  /*34e0*/  BRA `(.L_x_97) ;  /* 0x0000000000087947 */ /* 0x000ff40003800000 */
.L_x_96:
[----:B------:R-:W-:Y:S02]  /*34f0*/  LOP3.LUT R9, R7, 0x80000, RZ, 0xfc, !PT ;  /* 0x0008000007097812 */ /* 0x000fe400078efcff */
[----:B------:R-:W-:-:S07]  /*3500*/  MOV R8, R6 ;  /* 0x0000000600087202 */ /* 0x000fce0000000f00 */
.L_x_97:
[----:B------:R-:W-:Y:S02]  /*3510*/  MOV R6, R2 ;  /* 0x0000000200067202 */ /* 0x000fe40000000f00 */
[----:B------:R-:W-:Y:S02]  /*3520*/  MOV R7, 0x0 ;  /* 0x0000000000077802 */ /* 0x000fe40000000f00 */
[----:B------:R-:W-:Y:S02]  /*3530*/  MOV R24, R8 ;  /* 0x0000000800187202 */ /* 0x000fe40000000f00 */
[----:B------:R-:W-:Y:S01]  /*3540*/  MOV R25, R9 ;  /* 0x0000000900197202 */ /* 0x000fe20000000f00 */
[----:B------:R-:W-:Y:S06]  /*3550*/  RET.REL.NODEC R6 `(_Z10stepKerneljPfS_ff) ;  /* 0xffffffc806a87950 */ /* 0x000fec0003c3ffff */
        .weak           $__internal_4_$__cuda_sm20_div_rn_f64_full
        .type           $__internal_4_$__cuda_sm20_div_rn_f64_full,@function
        .size           $__internal_4_$__cuda_sm20_div_rn_f64_full,($__internal_5_$__cuda_sm3x_div_rn_noftz_f32_slowpath - $__internal_4_$__cuda_sm20_div_rn_f64_full)
$__internal_4_$__cuda_sm20_div_rn_f64_full:
[C---:B------:R-:W-:Y:S02]  /*3560*/  FSETP.GEU.AND P0, PT, |R11|.reuse, 1.469367938527859385e-39, PT ;  /* 0x001000000b00780b */ /* 0x040fe40003f0e200 */
[C---:B------:R-:W-:Y:S02]  /*3570*/  LOP3.LUT R6, R11.reuse, 0x800fffff, RZ, 0xc0, !PT ;  /* 0x800fffff0b067812 */ /* 0x040fe400078ec0ff */
[----:B------:R-:W-:Y:S02]  /*3580*/  MOV R22, 0x1 ;  /* 0x0000000100167802 */ /* 0x000fe40000000f00 */
[----:B------:R-:W-:Y:S02]  /*3590*/  LOP3.LUT R7, R6, 0x3ff00000, RZ, 0xfc, !PT ;  /* 0x3ff0000006077812 */ /* 0x000fe400078efcff */
[----:B------:R-:W-:Y:S02]  /*35a0*/  MOV R6, R10 ;  /* 0x0000000a00067202 */ /* 0x000fe40000000f00 */
[----:B------:R-:W-:-:S03]  /*35b0*/  LOP3.LUT R28, R11, 0x7ff00000, RZ, 0xc0, !PT ;  /* 0x7ff000000b1c7812 */ /* 0x000fc600078ec0ff */
[----:B------:R-:W-:-:S06]  /*35c0*/  @!P0 DMUL R6, R10, 8.98846567431157953865e+307 ;  /* 0x7fe000000a068828 */ /* 0x000fcc0000000000 */
[----:B------:R-:W0:Y:S02]  /*35d0*/  MUFU.RCP64H R23, R7 ;  /* 0x0000000700177308 */ /* 0x000e240000001800 */
[----:B0-----:R-:W-:-:S08]  /*35e0*/  DFMA R14, R22, -R6, 1 ;  /* 0x3ff00000160e742b */ /* 0x001fd00000000806 */
[----:B------:R-:W-:-:S08]  /*35f0*/  DFMA R14, R14, R14, R14 ;  /* 0x0000000e0e0e722b */ /* 0x000fd0000000000e */
[----:B------:R-:W-:Y:S01]  /*3600*/  DFMA R22, R22, R14, R22 ;  /* 0x0000000e1616722b */ /* 0x000fe20000000016 */
[----:B------:R-:W-:Y:S02]  /*3610*/  MOV R15, R12 ;  /* 0x0000000c000f7202 */ /* 0x000fe40000000f00 */
[----:B------:R-:W-:Y:S01]  /*3620*/  MOV R14, R5 ;  /* 0x00000005000e7202 */ /* 0x000fe20000000f00 */
[----:B------:R-:W-:Y:S01]  /*3630*/  HFMA2 R5, -RZ, RZ, 0.0045166015625, 0 ;  /* 0x1ca00000ff057431 */ /* 0x000fe200000001ff */
[----:B------:R-:W-:-:S03]  /*3640*/  LOP3.LUT R12, R15, 0x7ff00000, RZ, 0xc0, !PT ;  /* 0x7ff000000f0c7812 */ /* 0x000fc600078ec0ff */
[C---:B------:R-:W-:Y:S01]  /*3650*/  DFMA R24, R22.reuse, -R6, 1 ;  /* 0x3ff000001618742b */ /* 0x040fe20000000806 */
[----:B------:R-:W-:Y:S02]  /*3660*/  MOV R20, R14 ;  /* 0x0000000e00147202 */ /* 0x000fe40000000f00 */
[----:B------:R-:W-:Y:S02]  /*3670*/  ISETP.GE.U32.AND P1, PT, R12, R28, PT ;  /* 0x0000001c0c00720c */ /* 0x000fe40003f26070 */
[----:B------:R-:W-:Y:S02]  /*3680*/  MOV R29, R12 ;  /* 0x0000000c001d7202 */ /* 0x000fe40000000f00 */
[----:B------:R-:W-:Y:S01]  /*3690*/  SEL R21, R5, 0x63400000, !P1 ;  /* 0x6340000005157807 */ /* 0x000fe20004800000 */
[----:B------:R-:W-:Y:S01]  /*36a0*/  DFMA R22, R22, R24, R22 ;  /* 0x000000181616722b */ /* 0x000fe20000000016 */
[----:B------:R-:W-:Y:S02]  /*36b0*/  FSETP.GEU.AND P1, PT, |R15|, 1.469367938527859385e-39, PT ;  /* 0x001000000f00780b */ /* 0x000fe40003f2e200 */
[----:B------:R-:W-:-:S11]  /*36c0*/  LOP3.LUT R21, R21, 0x800fffff, R15, 0xf8, !PT ;  /* 0x800fffff15157812 */ /* 0x000fd600078ef80f */
[----:B------:R-:W-:Y:S05]  /*36d0*/  @P1 BRA `(.L_x_99) ;  /* 0x0000000000201947 */ /* 0x000fea0003800000 */
[----:B------:R-:W-:Y:S02]  /*36e0*/  LOP3.LUT R25, R11, 0x7ff00000, RZ, 0xc0, !PT ;  /* 0x7ff000000b197812 */ /* 0x000fe400078ec0ff */
[----:B------:R-:W-:Y:S02]  /*36f0*/  MOV R24, RZ ;  /* 0x000000ff00187202 */ /* 0x000fe40000000f00 */
[----:B------:R-:W-:-:S04]  /*3700*/  ISETP.GE.U32.AND P1, PT, R12, R25, PT ;  /* 0x000000190c00720c */ /* 0x000fc80003f26070 */
[----:B------:R-:W-:-:S04]  /*3710*/  SEL R25, R5, 0x63400000, !P1 ;  /* 0x6340000005197807 */ /* 0x000fc80004800000 */
[----:B------:R-:W-:-:S04]  /*3720*/  LOP3.LUT R25, R25, 0x80000000, R15, 0xf8, !PT ;  /* 0x8000000019197812 */ /* 0x000fc800078ef80f */
[----:B------:R-:W-:-:S06]  /*3730*/  LOP3.LUT R25, R25, 0x100000, RZ, 0xfc, !PT ;  /* 0x0010000019197812 */ /* 0x000fcc00078efcff */
[----:B------:R-:W-:-:S10]  /*3740*/  DFMA R20, R20, 2, -R24 ;  /* 0x400000001414782b */ /* 0x000fd40000000818 */
[----:B------:R-:W-:-:S07]  /*3750*/  LOP3.LUT R29, R21, 0x7ff00000, RZ, 0xc0, !PT ;  /* 0x7ff00000151d7812 */ /* 0x000fce00078ec0ff */
.L_x_99:
[----:B------:R-:W-:Y:S01]  /*3760*/  @!P0 LOP3.LUT R28, R7, 0x7ff00000, RZ, 0xc0, !PT ;  /* 0x7ff00000071c8812 */ /* 0x000fe200078ec0ff */
[----:B------:R-:W-:Y:S01]  /*3770*/  DMUL R24, R22, R20 ;  /* 0x0000001416187228 */ /* 0x000fe20000000000 */
[----:B------:R-:W-:Y:S02]  /*3780*/  IADD3 R30, PT, PT, R29, -0x1, RZ ;  /* 0xffffffff1d1e7810 */ /* 0x000fe40007ffe0ff */
[----:B------:R-:W-:Y:S02]  /*3790*/  IADD3 R31, PT, PT, R28, -0x1, RZ ;  /* 0xffffffff1c1f7810 */ /* 0x000fe40007ffe0ff */
[----:B------:R-:W-:-:S03]  /*37a0*/  ISETP.GT.U32.AND P0, PT, R30, 0x7feffffe, PT ;  /* 0x7feffffe1e00780c */ /* 0x000fc60003f04070 */
[----:B------:R-:W-:Y:S01]  /*37b0*/  DFMA R26, R24, -R6, R20 ;  /* 0x80000006181a722b */ /* 0x000fe20000000014 */
[----:B------:R-:W-:-:S07]  /*37c0*/  ISETP.GT.U32.OR P0, PT, R31, 0x7feffffe, P0 ;  /* 0x7feffffe1f00780c */ /* 0x000fce0000704470 */
[----:B------:R-:W-:-:S06]  /*37d0*/  DFMA R22, R22, R26, R24 ;  /* 0x0000001a1616722b */ /* 0x000fcc0000000018 */
[----:B------:R-:W-:Y:S05]  /*37e0*/  @P0 BRA `(.L_x_100) ;  /* 0x00000000006c0947 */ /* 0x000fea0003800000 */
[----:B------:R-:W-:-:S04]  /*37f0*/  LOP3.LUT R15, R11, 0x7ff00000, RZ, 0xc0, !PT ;  /* 0x7ff000000b0f7812 */ /* 0x000fc800078ec0ff */
[CC--:B------:R-:W-:Y:S02]  /*3800*/  VIADDMNMX R14, R12.reuse, -R15.reuse, 0xb9600000, !PT ;  /* 0xb96000000c0e7446 */ /* 0x0c0fe4000780090f */
[----:B------:R-:W-:Y:S02]  /*3810*/  ISETP.GE.U32.AND P0, PT, R12, R15, PT ;  /* 0x0000000f0c00720c */ /* 0x000fe40003f06070 */
[----:B------:R-:W-:Y:S02]  /*3820*/  VIMNMX R14, PT, PT, R14, 0x46a00000, PT ;  /* 0x46a000000e0e7848 */ /* 0x000fe40003fe0100 */
[----:B------:R-:W-:-:S04]  /*3830*/  SEL R5, R5, 0x63400000, !P0 ;  /* 0x6340000005057807 */ /* 0x000fc80004000000 */
[----:B------:R-:W-:Y:S02]  /*3840*/  IADD3 R5, PT, PT, -R5, R14, RZ ;  /* 0x0000000e05057210 */ /* 0x000fe40007ffe1ff */
[----:B------:R-:W-:Y:S02]  /*3850*/  MOV R14, RZ ;  /* 0x000000ff000e7202 */ /* 0x000fe40000000f00 */
[----:B------:R-:W-:-:S06]  /*3860*/  IADD3 R15, PT, PT, R5, 0x7fe00000, RZ ;  /* 0x7fe00000050f7810 */ /* 0x000fcc0007ffe0ff */
[----:B------:R-:W-:-:S10]  /*3870*/  DMUL R24, R22, R14 ;  /* 0x0000000e16187228 */ /* 0x000fd40000000000 */
[----:B------:R-:W-:-:S13]  /*3880*/  FSETP.GTU.AND P0, PT, |R25|, 1.469367938527859385e-39, PT ;  /* 0x001000001900780b */ /* 0x000fda0003f0c200 */
[----:B------:R-:W-:Y:S05]  /*3890*/  @P0 BRA `(.L_x_101) ;  /* 0x0000000000940947 */ /* 0x000fea0003800000 */
[----:B------:R-:W-:Y:S01]  /*38a0*/  DFMA R6, R22, -R6, R20 ;  /* 0x800000061606722b */ /* 0x000fe20000000014 */
[----:B------:R-:W-:-:S09]  /*38b0*/  MOV R14, RZ ;  /* 0x000000ff000e7202 */ /* 0x000fd20000000f00 */
[C---:B------:R-:W-:Y:S02]  /*38c0*/  FSETP.NEU.AND P0, PT, R7.reuse, RZ, PT ;  /* 0x000000ff0700720b */ /* 0x040fe40003f0d000 */
[----:B------:R-:W-:-:S04]  /*38d0*/  LOP3.LUT R11, R7, 0x80000000, R11, 0x48, !PT ;  /* 0x80000000070b7812 */ /* 0x000fc800078e480b */
[----:B------:R-:W-:-:S07]  /*38e0*/  LOP3.LUT R15, R11, R15, RZ, 0xfc, !PT ;  /* 0x0000000f0b0f7212 */ /* 0x000fce00078efcff */
[----:B------:R-:W-:Y:S05]  /*38f0*/  @!P0 BRA `(.L_x_101) ;  /* 0x00000000007c8947 */ /* 0x000fea0003800000 */
[C---:B------:R-:W-:Y:S01]  /*3900*/  IADD3 R7, PT, PT, -R5.reuse, RZ, RZ ;  /* 0x000000ff05077210 */ /* 0x040fe20007ffe1ff */
[----:B------:R-:W-:Y:S01]  /*3910*/  DMUL.RP R14, R22, R14 ;  /* 0x0000000e160e7228 */ /* 0x000fe20000008000 */
[----:B------:R-:W-:Y:S02]  /*3920*/  MOV R6, RZ ;  /* 0x000000ff00067202 */ /* 0x000fe40000000f00 */
[----:B------:R-:W-:-:S04]  /*3930*/  IADD3 R5, PT, PT, -R5, -0x43300000, RZ ;  /* 0xbcd0000005057810 */ /* 0x000fc80007ffe1ff */
[----:B------:R-:W-:-:S03]  /*3940*/  DFMA R6, R24, -R6, R22 ;  /* 0x800000061806722b */ /* 0x000fc60000000016 */
[----:B------:R-:W-:-:S07]  /*3950*/  LOP3.LUT R11, R15, R11, RZ, 0x3c, !PT ;  /* 0x0000000b0f0b7212 */ /* 0x000fce00078e3cff */
[----:B------:R-:W-:-:S04]  /*3960*/  FSETP.NEU.AND P0, PT, |R7|, R5, PT ;  /* 0x000000050700720b */ /* 0x000fc80003f0d200 */
[----:B------:R-:W-:Y:S02]  /*3970*/  FSEL R24, R14, R24, !P0 ;  /* 0x000000180e187208 */ /* 0x000fe40004000000 */
[----:B------:R-:W-:Y:S01]  /*3980*/  FSEL R25, R11, R25, !P0 ;  /* 0x000000190b197208 */ /* 0x000fe20004000000 */
[----:B------:R-:W-:Y:S06]  /*3990*/  BRA `(.L_x_101) ;  /* 0x0000000000547947 */ /* 0x000fec0003800000 */
.L_x_100:
[----:B------:R-:W-:-:S14]  /*39a0*/  DSETP.NAN.AND P0, PT, R14, R14, PT ;  /* 0x0000000e0e00722a */ /* 0x000fdc0003f08000 */
[----:B------:R-:W-:Y:S05]  /*39b0*/  @P0 BRA `(.L_x_102) ;  /* 0x0000000000440947 */ /* 0x000fea0003800000 */
[----:B------:R-:W-:-:S14]  /*39c0*/  DSETP.NAN.AND P0, PT, R10, R10, PT ;  /* 0x0000000a0a00722a */ /* 0x000fdc0003f08000 */
[----:B------:R-:W-:Y:S05]  /*39d0*/  @P0 BRA `(.L_x_103) ;  /* 0x0000000000300947 */ /* 0x000fea0003800000 */
[----:B------:R-:W-:Y:S02]  /*39e0*/  ISETP.NE.AND P0, PT, R29, R28, PT ;  /* 0x0000001c1d00720c */ /* 0x000fe40003f05270 */
[----:B------:R-:W-:Y:S02]  /*39f0*/  MOV R24, 0x0 ;  /* 0x0000000000187802 */ /* 0x000fe40000000f00 */
[----:B------:R-:W-:-:S09]  /*3a00*/  MOV R25, 0xfff80000 ;  /* 0xfff8000000197802 */ /* 0x000fd20000000f00 */
[----:B------:R-:W-:Y:S05]  /*3a10*/  @!P0 BRA `(.L_x_101) ;  /* 0x0000000000348947 */ /* 0x000fea0003800000 */
[----:B------:R-:W-:Y:S02]  /*3a20*/  ISETP.NE.AND P0, PT, R29, 0x7ff00000, PT ;  /* 0x7ff000001d00780c */ /* 0x000fe40003f05270 */
[----:B------:R-:W-:Y:S02]  /*3a30*/  LOP3.LUT R25, R15, 0x80000000, R11, 0x48, !PT ;  /* 0x800000000f197812 */ /* 0x000fe400078e480b */
[----:B------:R-:W-:-:S13]  /*3a40*/  ISETP.EQ.OR P0, PT, R28, RZ, !P0 ;  /* 0x000000ff1c00720c */ /* 0x000fda0004702670 */
[----:B------:R-:W-:Y:S02]  /*3a50*/  @P0 LOP3.LUT R5, R25, 0x7ff00000, RZ, 0xfc, !PT ;  /* 0x7ff0000019050812 */ /* 0x000fe400078efcff */
[----:B------:R-:W-:Y:S02]  /*3a60*/  @!P0 MOV R24, RZ ;  /* 0x000000ff00188202 */ /* 0x000fe40000000f00 */
[----:B------:R-:W-:Y:S02]  /*3a70*/  @P0 MOV R24, RZ ;  /* 0x000000ff00180202 */ /* 0x000fe40000000f00 */
[----:B------:R-:W-:Y:S01]  /*3a80*/  @P0 MOV R25, R5 ;  /* 0x0000000500190202 */ /* 0x000fe20000000f00 */
[----:B------:R-:W-:Y:S06]  /*3a90*/  BRA `(.L_x_101) ;  /* 0x0000000000147947 */ /* 0x000fec0003800000 */
.L_x_103:
[----:B------:R-:W-:Y:S02]  /*3aa0*/  LOP3.LUT R25, R11, 0x80000, RZ, 0xfc, !PT ;  /* 0x000800000b197812 */ /* 0x000fe400078efcff */
[----:B------:R-:W-:Y:S01]  /*3ab0*/  MOV R24, R10 ;  /* 0x0000000a00187202 */ /* 0x000fe20000000f00 */
[----:B------:R-:W-:Y:S06]  /*3ac0*/  BRA `(.L_x_101) ;  /* 0x0000000000087947 */ /* 0x000fec0003800000 */
.L_x_102:
[----:B------:R-:W-:Y:S02]  /*3ad0*/  LOP3.LUT R25, R15, 0x80000, RZ, 0xfc, !PT ;  /* 0x000800000f197812 */ /* 0x000fe400078efcff */
[----:B------:R-:W-:-:S07]  /*3ae0*/  MOV R24, R14 ;  /* 0x0000000e00187202 */ /* 0x000fce0000000f00 */
.L_x_101:
[----:B------:R-:W-:Y:S02]  /*3af0*/  MOV R6, R2 ;  /* 0x0000000200067202 */ /* 0x000fe40000000f00 */
[----:B------:R-:W-:Y:S02]  /*3b00*/  MOV R7, 0x0 ;  /* 0x0000000000077802 */ /* 0x000fe40000000f00 */
[----:B------:R-:W-:Y:S02]  /*3b10*/  MOV R30, R24 ;  /* 0x00000018001e7202 */ /* 0x000fe40000000f00 */
[----:B------:R-:W-:Y:S01]  /*3b20*/  MOV R31, R25 ;  /* 0x00000019001f7202 */ /* 0x000fe20000000f00 */
[----:B------:R-:W-:Y:S06]  /*3b30*/  RET.REL.NODEC R6 `(_Z10stepKerneljPfS_ff) ;  /* 0xffffffc406307950 */ /* 0x000fec0003c3ffff */
        .weak           $__internal_5_$__cuda_sm3x_div_rn_noftz_f32_slowpath
        .type           $__internal_5_$__cuda_sm3x_div_rn_noftz_f32_slowpath,@function
        .size           $__internal_5_$__cuda_sm3x_div_rn_noftz_f32_slowpath,(.L_x_121 - $__internal_5_$__cuda_sm3x_div_rn_noftz_f32_slowpath)
$__internal_5_$__cuda_sm3x_div_rn_noftz_f32_slowpath:
[----:B------:R-:W-:Y:S01]  /*3b40*/  SHF.R.U32.HI R11, RZ, 0x17, R3 ;  /* 0x00000017ff0b7819 */ /* 0x000fe20000011603 */
[----:B------:R-:W-:Y:S01]  /*3b50*/  BSSY.RECONVERGENT B0, `(.L_x_104) ;  /* 0x0000063000007945 */ /* 0x000fe20003800200 */
[----:B------:R-:W-:Y:S02]  /*3b60*/  SHF.R.U32.HI R21, RZ, 0x17, R0 ;  /* 0x00000017ff157819 */ /* 0x000fe40000011600 */
[----:B------:R-:W-:Y:S02]  /*3b70*/  LOP3.LUT R11, R11, 0xff, RZ, 0xc0, !PT ;  /* 0x000000ff0b0b7812 */ /* 0x000fe400078ec0ff */
[----:B------:R-:W-:Y:S02]  /*3b80*/  LOP3.LUT R21, R21, 0xff, RZ, 0xc0, !PT ;  /* 0x000000ff15157812 */ /* 0x000fe400078ec0ff */
[----:B------:R-:W-:Y:S02]  /*3b90*/  IADD3 R22, PT, PT, R11, -0x1, RZ ;  /* 0xffffffff0b167810 */ /* 0x000fe40007ffe0ff */
[----:B------:R-:W-:-:S02]  /*3ba0*/  IADD3 R23, PT, PT, R21, -0x1, RZ ;  /* 0xffffffff15177810 */ /* 0x000fc40007ffe0ff */
[----:B------:R-:W-:Y:S02]  /*3bb0*/  ISETP.GT.U32.AND P0, PT, R22, 0xfd, PT ;  /* 0x000000fd1600780c */ /* 0x000fe40003f04070 */
[----:B------:R-:W-:Y:S02]  /*3bc0*/  MOV R25, R3 ;  /* 0x0000000300197202 */ /* 0x000fe40000000f00 */
[----:B------:R-:W-:-:S13]  /*3bd0*/  ISETP.GT.U32.OR P0, PT, R23, 0xfd, P0 ;  /* 0x000000fd1700780c */ /* 0x000fda0000704470 */
[----:B------:R-:W-:Y:S01]  /*3be0*/  @!P0 MOV R12, RZ ;  /* 0x000000ff000c8202 */ /* 0x000fe20000000f00 */
        /* <DEDUP_REMOVED lines=19> */
[----:B------:R-:W-:Y:S01]  /*3d20*/  @P0 MOV R12, RZ ;  /* 0x000000ff000c0202 */ /* 0x000fe20000000f00 */
[----:B------:R-:W-:Y:S01]  /*3d30*/  @!P0 FFMA R0, R0, 1.84467440737095516160e+19, RZ ;  /* 0x5f80000000008823 */ /* 0x000fe200000000ff */
[----:B------:R-:W-:Y:S01]  /*3d40*/  @!P0 MOV R12, 0xffffffc0 ;  /* 0xffffffc0000c8802 */ /* 0x000fe20000000f00 */
[----:B------:R-:W-:-:S03]  /*3d50*/  @!P1 FFMA R25, R3, 1.84467440737095516160e+19, RZ ;  /* 0x5f80000003199823 */ /* 0x000fc600000000ff */
[----:B------:R-:W-:-:S07]  /*3d60*/  @!P1 IADD3 R12, PT, PT, R12, 0x40, RZ ;  /* 0x000000400c0c9810 */ /* 0x000fce0007ffe0ff */
.L_x_105:
[----:B------:R-:W-:Y:S01]  /*3d70*/  LEA R26, R11, 0xc0800000, 0x17 ;  /* 0xc08000000b1a7811 */ /* 0x000fe200078eb8ff */
[----:B------:R-:W-:Y:S01]  /*3d80*/  BSSY.RECONVERGENT B1, `(.L_x_110) ;  /* 0x0000036000017945 */ /* 0x000fe20003800200 */
[----:B------:R-:W-:Y:S02]  /*3d90*/  IADD3 R21, PT, PT, R21, -0x7f, RZ ;  /* 0xffffff8115157810 */ /* 0x000fe40007ffe0ff */
[----:B------:R-:W-:-:S03]  /*3da0*/  IADD3 R26, PT, PT, -R26, R25, RZ ;  /* 0x000000191a1a7210 */ /* 0x000fc60007ffe1ff */
[C---:B------:R-:W-:Y:S01]  /*3db0*/  IMAD R0, R21.reuse, -0x800000, R0 ;  /* 0xff80000015007824 */ /* 0x040fe200078e0200 */
[----:B------:R-:W0:Y:S01]  /*3dc0*/  MUFU.RCP R22, R26 ;  /* 0x0000001a00167308 */ /* 0x000e220000001000 */
[----:B------:R-:W-:Y:S01]  /*3dd0*/  FADD.FTZ R23, -R26, -RZ ;  /* 0x800000ff1a177221 */ /* 0x000fe20000010100 */
[----:B------:R-:W-:-:S04]  /*3de0*/  IADD3 R21, PT, PT, R21, 0x7f, -R11 ;  /* 0x0000007f15157810 */ /* 0x000fc80007ffe80b */
[----:B------:R-:W-:Y:S01]  /*3df0*/  IADD3 R21, PT, PT, R21, R12, RZ ;  /* 0x0000000c15157210 */ /* 0x000fe20007ffe0ff */
        /* <DEDUP_REMOVED lines=8> */
[----:B------:R-:W-:-:S04]  /*3e80*/  LOP3.LUT R12, R11, 0xff, RZ, 0xc0, !PT ;  /* 0x000000ff0b0c7812 */ /* 0x000fc800078ec0ff */
[----:B------:R-:W-:-:S04]  /*3e90*/  IADD3 R11, PT, PT, R12, R21, RZ ;  /* 0x000000150c0b7210 */ /* 0x000fc80007ffe0ff */
[----:B------:R-:W-:-:S04]  /*3ea0*/  IADD3 R12, PT, PT, R11, -0x1, RZ ;  /* 0xffffffff0b0c7810 */ /* 0x000fc80007ffe0ff */
        /* <DEDUP_REMOVED lines=10> */
[CCC-:B------:R-:W-:Y:S01]  /*3f50*/  FFMA.RP R21, R25.reuse, R23.reuse, R24.reuse ;  /* 0x0000001719157223 */ /* 0x1c0fe20000008018 */
[----:B------:R-:W-:Y:S01]  /*3f60*/  FFMA.RM R24, R25, R23, R24 ;  /* 0x0000001719187223 */ /* 0x000fe20000004018 */
[C---:B------:R-:W-:Y:S02]  /*3f70*/  IADD3 R22, PT, PT, R11.reuse, 0x20, RZ ;  /* 0x000000200b167810 */ /* 0x040fe40007ffe0ff */
[----:B------:R-:W-:Y:S02]  /*3f80*/  LOP3.LUT R12, R12, 0x7fffff, RZ, 0xc0, !PT ;  /* 0x007fffff0c0c7812 */ /* 0x000fe400078ec0ff */
[C---:B------:R-:W-:Y:S02]  /*3f90*/  ISETP.NE.AND P2, PT, R11.reuse, RZ, PT ;  /* 0x000000ff0b00720c */ /* 0x040fe40003f45270 */
[----:B------:R-:W-:Y:S02]  /*3fa0*/  LOP3.LUT R23, R12, 0x800000, RZ, 0xfc, !PT ;  /* 0x008000000c177812 */ /* 0x000fe400078efcff */
[----:B------:R-:W-:-:S02]  /*3fb0*/  ISETP.NE.AND P1, PT, R11, RZ, PT ;  /* 0x000000ff0b00720c */ /* 0x000fc40003f25270 */
        /* <DEDUP_REMOVED lines=10> */
[----:B------:R-:W-:-:S04]  /*4060*/  LOP3.LUT R11, R11, R22, RZ, 0xc0, !PT ;  /* 0x000000160b0b7212 */ /* 0x000fc800078ec0ff */
[----:B------:R-:W-:-:S04]  /*4070*/  IADD3 R11, PT, PT, R12, R11, RZ ;  /* 0x0000000b0c0b7210 */ /* 0x000fc80007ffe0ff */
[----:B------:R-:W-:Y:S01]  /*4080*/  LOP3.LUT R0, R11, R0, RZ, 0xfc, !PT ;  /* 0x000000000b007212 */ /* 0x000fe200078efcff */
[----:B------:R-:W-:Y:S06]  /*4090*/  BRA `(.L_x_113) ;  /* 0x0000000000107947 */ /* 0x000fec0003800000 */
.L_x_112:
[----:B------:R-:W-:-:S04]  /*40a0*/  LOP3.LUT R0, R0, 0x80000000, RZ, 0xc0, !PT ;  /* 0x8000000000007812 */ /* 0x000fc800078ec0ff */
[----:B------:R-:W-:Y:S01]  /*40b0*/  LOP3.LUT R0, R0, 0x7f800000, RZ, 0xfc, !PT ;  /* 0x7f80000000007812 */ /* 0x000fe200078efcff */
[----:B------:R-:W-:Y:S06]  /*40c0*/  BRA `(.L_x_113) ;  /* 0x0000000000047947 */ /* 0x000fec0003800000 */
.L_x_111:
[----:B------:R-:W-:-:S07]  /*40d0*/  LEA R0, R21, R0, 0x17 ;  /* 0x0000000015007211 */ /* 0x000fce00078eb8ff */
.L_x_113:
[----:B------:R-:W-:Y:S05]  /*40e0*/  BSYNC.RECONVERGENT B1 ;  /* 0x0000000000017941 */ /* 0x000fea0003800200 */
.L_x_110:
[----:B------:R-:W-:Y:S05]  /*40f0*/  BRA `(.L_x_114) ;  /* 0x0000000000207947 */ /* 0x000fea0003800000 */
.L_x_109:
[----:B------:R-:W-:-:S04]  /*4100*/  LOP3.LUT R0, R25, 0x80000000, R0, 0x48, !PT ;  /* 0x8000000019007812 */ /* 0x000fc800078e4800 */
[----:B------:R-:W-:Y:S01]  /*4110*/  LOP3.LUT R0, R0, 0x7f800000, RZ, 0xfc, !PT ;  /* 0x7f80000000007812 */ /* 0x000fe200078efcff */
[----:B------:R-:W-:Y:S06]  /*4120*/  BRA `(.L_x_114) ;  /* 0x0000000000147947 */ /* 0x000fec0003800000 */
.L_x_108:
[----:B------:R-:W-:Y:S01]  /*4130*/  LOP3.LUT R0, R25, 0x80000000, R0, 0x48, !PT ;  /* 0x8000000019007812 */ /* 0x000fe200078e4800 */
[----:B------:R-:W-:Y:S06]  /*4140*/  BRA `(.L_x_114) ;  /* 0x00000000000c7947 */ /* 0x000fec0003800000 */
.L_x_107:
[----:B------:R-:W0:Y:S01]  /*4150*/  MUFU.RSQ R0, -QNAN ;  /* 0xffc0000000007908 */ /* 0x000e220000001400 */
[----:B------:R-:W-:Y:S05]  /*4160*/  BRA `(.L_x_114) ;  /* 0x0000000000047947 */ /* 0x000fea0003800000 */
.L_x_106:
[----:B------:R-:W-:-:S07]  /*4170*/  FADD.FTZ R0, R0, R3 ;  /* 0x0000000300007221 */ /* 0x000fce0000010000 */
.L_x_114:
[----:B------:R-:W-:Y:S05]  /*4180*/  BSYNC.RECONVERGENT B0 ;  /* 0x0000000000007941 */ /* 0x000fea0003800200 */
.L_x_104:
[----:B------:R-:W-:Y:S01]  /*4190*/  HFMA2 R23, -RZ, RZ, 0, 0 ;  /* 0x00000000ff177431 */ /* 0x000fe200000001ff */
[----:B------:R-:W-:-:S04]  /*41a0*/  MOV R22, R2 ;  /* 0x0000000200167202 */ /* 0x000fc80000000f00 */
[----:B0-----:R-:W-:Y:S05]  /*41b0*/  RET.REL.NODEC R22 `(_Z10stepKerneljPfS_ff) ;  /* 0xffffffbc16907950 */ /* 0x001fea0003c3ffff */
.L_x_115:
        /* <DEDUP_REMOVED lines=12> */
.L_x_121:


//--------------------- .nv.shared.reserved.0     --------------------------
	.section	.nv.shared.reserved.0,"aw",@nobits
	.weak		__nv_reservedSMEM_offset_0_alias
	.size		__nv_reservedSMEM_offset_0_alias, 0, 64
	.other		__nv_reservedSMEM_offset_0_alias,@"STO_CUDA_RESERVED_SHARED STV_DEFAULT"
__nv_reservedSMEM_offset_0_alias:
	.zero		0
	.zero		64


//--------------------- .nv.constant0._Z17createBlockKerneljPfiiii --------------------------
	.section	.nv.constant0._Z17createBlockKerneljPfiiii,"a",@progbits
	.sectionflags	@""
	.align	4
.nv.constant0._Z17createBlockKerneljPfiiii:
	.zero		928


//--------------------- .nv.constant0._Z10initKerneljPfS_f --------------------------
	.section	.nv.constant0._Z10initKerneljPfS_f,"a",@progbits
	.sectionflags	@""
	.align	4
.nv.constant0._Z10initKerneljPfS_f:
	.zero		924


//--------------------- .nv.constant0._Z13addDropKerneljPfiii --------------------------
	.section	.nv.constant0._Z13addDropKerneljPfiii,"a",@progbits
	.sectionflags	@""
	.align	4
.nv.constant0._Z13addDropKerneljPfiii:
	.zero		924


//--------------------- .nv.constant0._Z9proKernelP6float4S0_jjPfS1_ --------------------------
	.section	.nv.constant0._Z9proKernelP6float4S0_jjPfS1_,"a",@progbits
	.sectionflags	@""
	.align	4
.nv.constant0._Z9proKernelP6float4S0_jjPfS1_:
	.zero		936


//--------------------- .nv.constant0._Z12normalKernelP6float4S0_jj --------------------------
	.section	.nv.constant0._Z12normalKernelP6float4S0_jj,"a",@progbits
	.sectionflags	@""
	.align	4
.nv.constant0._Z12normalKernelP6float4S0_jj:
	.zero		920


//--------------------- .nv.constant0._Z10stepKerneljPfS_ff --------------------------
	.section	.nv.constant0._Z10stepKerneljPfS_ff,"a",@progbits
	.sectionflags	@""
	.align	4
.nv.constant0._Z10stepKerneljPfS_ff:
	.zero		928


//--------------------- SYMBOLS --------------------------

	.type		.nv.reservedSmem.offset0,@object
	.size		.nv.reservedSmem.offset0,0x4
